//
// Generated by NVIDIA NVVM Compiler
//
// Compiler Build ID: CL-36424714
// Cuda compilation tools, release 13.0, V13.0.88
// Based on NVVM 20.0.0
//

.version 9.0
.target sm_100
.address_size 64

	// .globl	_Z17convolutionKerneliiiiiiiPfS_S_iiiii

.visible .entry _Z17convolutionKerneliiiiiiiPfS_S_iiiii(
	.param .u32 _Z17convolutionKerneliiiiiiiPfS_S_iiiii_param_0,
	.param .u32 _Z17convolutionKerneliiiiiiiPfS_S_iiiii_param_1,
	.param .u32 _Z17convolutionKerneliiiiiiiPfS_S_iiiii_param_2,
	.param .u32 _Z17convolutionKerneliiiiiiiPfS_S_iiiii_param_3,
	.param .u32 _Z17convolutionKerneliiiiiiiPfS_S_iiiii_param_4,
	.param .u32 _Z17convolutionKerneliiiiiiiPfS_S_iiiii_param_5,
	.param .u32 _Z17convolutionKerneliiiiiiiPfS_S_iiiii_param_6,
	.param .u64 .ptr .align 1 _Z17convolutionKerneliiiiiiiPfS_S_iiiii_param_7,
	.param .u64 .ptr .align 1 _Z17convolutionKerneliiiiiiiPfS_S_iiiii_param_8,
	.param .u64 .ptr .align 1 _Z17convolutionKerneliiiiiiiPfS_S_iiiii_param_9,
	.param .u32 _Z17convolutionKerneliiiiiiiPfS_S_iiiii_param_10,
	.param .u32 _Z17convolutionKerneliiiiiiiPfS_S_iiiii_param_11,
	.param .u32 _Z17convolutionKerneliiiiiiiPfS_S_iiiii_param_12,
	.param .u32 _Z17convolutionKerneliiiiiiiPfS_S_iiiii_param_13,
	.param .u32 _Z17convolutionKerneliiiiiiiPfS_S_iiiii_param_14
)
{
	.reg .pred 	%p<146>;
	.reg .b32 	%r<512>;
	.reg .b32 	%f<104>;
	.reg .b64 	%rd<69>;

	ld.param.u32 	%r187, [_Z17convolutionKerneliiiiiiiPfS_S_iiiii_param_0];
	ld.param.u32 	%r189, [_Z17convolutionKerneliiiiiiiPfS_S_iiiii_param_2];
	ld.param.u32 	%r190, [_Z17convolutionKerneliiiiiiiPfS_S_iiiii_param_3];
	ld.param.u32 	%r191, [_Z17convolutionKerneliiiiiiiPfS_S_iiiii_param_4];
	ld.param.u32 	%r192, [_Z17convolutionKerneliiiiiiiPfS_S_iiiii_param_5];
	ld.param.u32 	%r193, [_Z17convolutionKerneliiiiiiiPfS_S_iiiii_param_6];
	ld.param.u64 	%rd5, [_Z17convolutionKerneliiiiiiiPfS_S_iiiii_param_7];
	ld.param.u64 	%rd6, [_Z17convolutionKerneliiiiiiiPfS_S_iiiii_param_8];
	ld.param.u64 	%rd4, [_Z17convolutionKerneliiiiiiiPfS_S_iiiii_param_9];
	ld.param.u32 	%r199, [_Z17convolutionKerneliiiiiiiPfS_S_iiiii_param_10];
	ld.param.u32 	%r195, [_Z17convolutionKerneliiiiiiiPfS_S_iiiii_param_11];
	ld.param.u32 	%r196, [_Z17convolutionKerneliiiiiiiPfS_S_iiiii_param_12];
	ld.param.u32 	%r197, [_Z17convolutionKerneliiiiiiiPfS_S_iiiii_param_13];
	cvta.to.global.u64 	%rd1, %rd6;
	cvta.to.global.u64 	%rd2, %rd5;
	cvta.to.global.u64 	%rd3, %rd4;
	mov.u32 	%r200, %ctaid.x;
	mov.u32 	%r201, %ntid.x;
	mov.u32 	%r202, %tid.x;
	mad.lo.s32 	%r1, %r200, %r201, %r202;
	mov.u32 	%r203, %ctaid.y;
	mov.u32 	%r204, %ntid.y;
	mov.u32 	%r205, %tid.y;
	mad.lo.s32 	%r206, %r203, %r204, %r205;
	mov.u32 	%r3, %ctaid.z;
	setp.ge.s32 	%p3, %r1, %r195;
	setp.ge.s32 	%p4, %r206, %r199;
	or.pred  	%p5, %p3, %p4;
	setp.ge.s32 	%p6, %r3, %r191;
	or.pred  	%p7, %p6, %p5;
	setp.lt.s32 	%p8, %r187, 1;
	or.pred  	%p9, %p7, %p8;
	@%p9 bra 	$L__BB0_104;
	ld.param.u32 	%r432, [_Z17convolutionKerneliiiiiiiPfS_S_iiiii_param_14];
	ld.param.u32 	%r427, [_Z17convolutionKerneliiiiiiiPfS_S_iiiii_param_1];
	setp.lt.s32 	%p10, %r427, 1;
	mul.lo.s32 	%r207, %r197, %r206;
	sub.s32 	%r4, %r207, %r196;
	mul.lo.s32 	%r208, %r197, %r1;
	sub.s32 	%r5, %r208, %r196;
	setp.eq.s32 	%p11, %r432, 0;
	add.s32 	%r6, %r432, -1;
	mov.b32 	%r209, -1;
	shl.b32 	%r210, %r209, %r6;
	add.s32 	%r211, %r210, 1;
	selp.b32 	%r7, -27, %r211, %p11;
	shl.b32 	%r212, %r209, %r432;
	not.b32 	%r213, %r212;
	selp.b32 	%r8, 31, %r213, %p11;
	@%p10 bra 	$L__BB0_91;
	setp.lt.s32 	%p21, %r192, 1;
	@%p21 bra 	$L__BB0_78;
	setp.lt.s32 	%p31, %r193, 1;
	@%p31 bra 	$L__BB0_72;
	mov.f32 	%f56, 0f00000000;
	mov.f32 	%f57, 0f3F000000;
	mul.rn.f32 	%f58, %f57, %f56;
	mov.f32 	%f59, 0f3DF6384F;
	mul.rn.f32 	%f60, %f59, %f56;
	mul.f32 	%f61, %f60, 0f40400000;
	fma.rn.f32 	%f62, %f58, 0f3FB8AA3B, 0f00000000;
	add.f32 	%f63, %f62, 0f00000000;
	fma.rn.f32 	%f64, %f61, %f58, %f63;
	fma.rn.f32 	%f65, %f60, 0f00000000, %f64;
	mov.f32 	%f66, 0f3F800000;
	add.rn.f32 	%f67, %f66, %f65;
	mov.f32 	%f68, 0fC0E00000;
	mul.rn.f32 	%f69, %f67, %f68;
	cvt.rni.f32.f32 	%f70, %f69;
	sub.f32 	%f71, %f69, %f70;
	neg.f32 	%f72, %f69;
	fma.rn.f32 	%f73, %f67, 0fC0E00000, %f72;
	mov.f32 	%f74, 0fBF800000;
	add.rn.f32 	%f75, %f67, %f74;
	neg.f32 	%f76, %f75;
	add.rn.f32 	%f77, %f65, %f76;
	fma.rn.f32 	%f78, %f77, 0fC0E00000, %f73;
	add.f32 	%f79, %f71, %f78;
	setp.gt.f32 	%p36, %f70, 0f00000000;
	selp.b32 	%r305, 0, -2097152000, %p36;
	mov.b32 	%r306, 1;
	shl.b32 	%r307, %r306, %r6;
	add.s32 	%r9, %r307, -127;
	setp.lt.f32 	%p37, %f69, 0f00000000;
	selp.f32 	%f80, 0f00000000, 0f7F800000, %p37;
	abs.f32 	%f81, %f69;
	setp.gt.f32 	%p38, %f81, 0f43180000;
	cvt.rzi.s32.f32 	%r308, %f70;
	shl.b32 	%r309, %r308, 23;
	sub.s32 	%r310, %r309, %r305;
	mov.b32 	%f82, %r310;
	add.s32 	%r311, %r305, 2130706432;
	mov.b32 	%f83, %r311;
	fma.rn.f32 	%f84, %f79, 0f391FCB8E, 0f3AAF85ED;
	fma.rn.f32 	%f85, %f84, %f79, 0f3C1D9856;
	fma.rn.f32 	%f86, %f85, %f79, 0f3D6357BB;
	fma.rn.f32 	%f87, %f86, %f79, 0f3E75FDEC;
	fma.rn.f32 	%f88, %f87, %f79, 0f3F317218;
	fma.rn.f32 	%f89, %f88, %f79, 0f3F800000;
	mul.f32 	%f90, %f89, %f83;
	mul.f32 	%f91, %f90, %f82;
	selp.f32 	%f1, %f80, %f91, %p38;
	mov.b32 	%r438, 0;
$L__BB0_5:
	ld.param.u32 	%r435, [_Z17convolutionKerneliiiiiiiPfS_S_iiiii_param_14];
	setp.eq.s32 	%p39, %r435, 0;
	@%p39 bra 	$L__BB0_44;
	mov.b32 	%r440, 0;
	mov.u32 	%r465, %r440;
	mov.u32 	%r464, %r440;
	mov.u32 	%r463, %r440;
$L__BB0_7:
	ld.param.u32 	%r428, [_Z17convolutionKerneliiiiiiiPfS_S_iiiii_param_1];
	mad.lo.s32 	%r314, %r438, %r428, %r440;
	mul.lo.s32 	%r22, %r314, %r189;
	mad.lo.s32 	%r315, %r428, %r3, %r440;
	mul.lo.s32 	%r23, %r315, %r192;
	mov.b32 	%r444, 0;
$L__BB0_8:
	neg.s32 	%r451, %r193;
	add.s32 	%r316, %r4, %r444;
	setp.gt.s32 	%p40, %r316, -1;
	setp.lt.s32 	%p41, %r316, %r189;
	and.pred  	%p1, %p40, %p41;
	add.s32 	%r317, %r22, %r316;
	add.s32 	%r318, %r23, %r444;
	mul.lo.s32 	%r450, %r318, %r193;
	mad.lo.s32 	%r449, %r317, %r190, %r5;
	mov.u32 	%r448, %r5;
$L__BB0_9:
	setp.gt.s32 	%p42, %r448, -1;
	setp.lt.s32 	%p43, %r448, %r190;
	and.pred  	%p44, %p42, %p43;
	and.pred  	%p45, %p1, %p44;
	not.pred 	%p46, %p45;
	@%p46 bra 	$L__BB0_38;
	mul.wide.s32 	%rd57, %r449, 4;
	add.s64 	%rd58, %rd2, %rd57;
	ld.global.u32 	%r38, [%rd58];
	shr.u32 	%r39, %r38, 31;
	shr.u32 	%r319, %r38, 23;
	and.b32  	%r40, %r319, 255;
	setp.eq.s32 	%p47, %r40, 255;
	@%p47 bra 	$L__BB0_19;
	shr.u32 	%r320, %r38, 16;
	and.b32  	%r455, %r320, 127;
	bra.uni 	$L__BB0_20;
$L__BB0_12:
	setp.eq.s32 	%p137, %r465, 0;
	selp.f32 	%f103, 0f00000000, 0f80000000, %p137;
	bra.uni 	$L__BB0_18;
$L__BB0_13:
	clz.b32 	%r391, %r464;
	add.s32 	%r11, %r391, -14;
	add.s32 	%r392, %r391, -13;
	shl.b32 	%r12, %r464, %r392;
	setp.eq.s32 	%p139, %r11, 18;
	setp.eq.s32 	%p140, %r464, 0;
	mov.b32 	%r439, 0;
	or.pred  	%p141, %p139, %p140;
	@%p141 bra 	$L__BB0_17;
	ld.param.u32 	%r436, [_Z17convolutionKerneliiiiiiiPfS_S_iiiii_param_14];
	setp.eq.s32 	%p142, %r436, 0;
	sub.s32 	%r13, %r463, %r11;
	@%p142 bra 	$L__BB0_16;
	ld.param.u32 	%r437, [_Z17convolutionKerneliiiiiiiPfS_S_iiiii_param_14];
	add.s32 	%r393, %r437, -1;
	mov.b32 	%r394, -1;
	shl.b32 	%r395, %r394, %r393;
	add.s32 	%r396, %r395, %r13;
	add.s32 	%r439, %r396, 131;
	bra.uni 	$L__BB0_17;
$L__BB0_16:
	add.s32 	%r439, %r13, 103;
$L__BB0_17:
	setp.eq.s32 	%p143, %r465, 0;
	shr.u32 	%r397, %r12, 10;
	and.b32  	%r398, %r397, 1;
	shr.u32 	%r399, %r12, 11;
	and.b32  	%r400, %r399, 127;
	add.s32 	%r401, %r400, %r398;
	cvt.rn.f32.u32 	%f92, %r401;
	fma.rn.f32 	%f93, %f1, %f92, 0f3F800000;
	min.s32 	%r402, %r439, 405;
	max.s32 	%r403, %r402, -151;
	add.s32 	%r404, %r403, -127;
	add.s32 	%r405, %r403, 381;
	shr.u32 	%r406, %r405, 2;
	mad.lo.s32 	%r407, %r406, 509, %r405;
	abs.s32 	%r408, %r404;
	setp.lt.u32 	%p144, %r408, 101;
	selp.b32 	%r409, %r403, %r407, %p144;
	shl.b32 	%r410, %r406, 23;
	selp.b32 	%r411, 1065353216, %r410, %p144;
	mov.b32 	%f94, %r411;
	shl.b32 	%r412, %r409, 23;
	mov.b32 	%f95, %r412;
	mul.rn.f32 	%f96, %f93, %f95;
	mul.rn.f32 	%f97, %f96, %f94;
	mul.rn.f32 	%f98, %f97, %f94;
	mul.rn.f32 	%f99, %f98, %f94;
	neg.f32 	%f100, %f99;
	selp.f32 	%f103, %f99, %f100, %p143;
$L__BB0_18:
	ld.param.u64 	%rd68, [_Z17convolutionKerneliiiiiiiPfS_S_iiiii_param_9];
	ld.param.u32 	%r426, [_Z17convolutionKerneliiiiiiiPfS_S_iiiii_param_0];
	mad.lo.s32 	%r413, %r438, %r191, %r3;
	mad.lo.s32 	%r414, %r413, %r199, %r206;
	mad.lo.s32 	%r415, %r414, %r195, %r1;
	cvta.to.global.u64 	%rd65, %rd68;
	mul.wide.s32 	%rd66, %r415, 4;
	add.s64 	%rd67, %rd65, %rd66;
	ld.global.f32 	%f101, [%rd67];
	add.f32 	%f102, %f103, %f101;
	st.global.f32 	[%rd67], %f102;
	add.s32 	%r438, %r438, 1;
	setp.eq.s32 	%p145, %r438, %r426;
	@%p145 bra 	$L__BB0_104;
	bra.uni 	$L__BB0_5;
$L__BB0_19:
	and.b32  	%r321, %r38, 8388607;
	setp.ne.s32 	%p48, %r321, 0;
	selp.u32 	%r455, 1, 0, %p48;
$L__BB0_20:
	mul.wide.s32 	%rd59, %r450, 4;
	add.s64 	%rd60, %rd1, %rd59;
	ld.global.u32 	%r44, [%rd60];
	shr.u32 	%r45, %r44, 31;
	shr.u32 	%r322, %r44, 23;
	and.b32  	%r46, %r322, 255;
	setp.eq.s32 	%p49, %r46, 255;
	@%p49 bra 	$L__BB0_22;
	shr.u32 	%r323, %r44, 16;
	and.b32  	%r456, %r323, 127;
	bra.uni 	$L__BB0_23;
$L__BB0_22:
	and.b32  	%r324, %r44, 8388607;
	setp.ne.s32 	%p50, %r324, 0;
	selp.u32 	%r456, 1, 0, %p50;
$L__BB0_23:
	setp.eq.s32 	%p51, %r40, 0;
	add.s32 	%r327, %r40, %r9;
	selp.b32 	%r50, 0, %r327, %p51;
	shr.u32 	%r328, %r455, 1;
	and.b32  	%r329, %r455, 1;
	setp.eq.b32 	%p52, %r329, 1;
	setp.ne.s32 	%p53, %r328, 63;
	and.pred  	%p54, %p52, %p53;
	selp.u32 	%r330, 1, 0, %p54;
	add.s32 	%r331, %r328, %r330;
	setp.eq.s32 	%p55, %r46, 0;
	add.s32 	%r332, %r46, %r9;
	selp.b32 	%r333, 0, %r332, %p55;
	shr.u32 	%r334, %r456, 1;
	and.b32  	%r335, %r456, 1;
	setp.eq.b32 	%p56, %r335, 1;
	setp.ne.s32 	%p57, %r334, 63;
	and.pred  	%p58, %p56, %p57;
	selp.u32 	%r336, 1, 0, %p58;
	add.s32 	%r337, %r334, %r336;
	setp.ne.s32 	%p59, %r50, 0;
	setp.ne.s32 	%p60, %r331, 0;
	selp.b32 	%r338, 128, 0, %p60;
	selp.b32 	%r339, %r338, 0, %p59;
	or.b32  	%r54, %r339, %r331;
	setp.ne.s32 	%p61, %r333, 0;
	setp.ne.s32 	%p62, %r337, 0;
	selp.b32 	%r340, 128, 0, %p62;
	selp.b32 	%r55, %r340, 0, %p61;
	setp.eq.s32 	%p63, %r50, %r8;
	and.pred  	%p64, %p63, %p60;
	setp.eq.s32 	%p65, %r333, %r8;
	and.pred  	%p66, %p65, %p62;
	or.pred  	%p67, %p64, %p66;
	mov.b32 	%r458, 0;
	mov.b32 	%r457, 1;
	mov.u32 	%r459, %r8;
	@%p67 bra 	$L__BB0_29;
	setp.eq.s32 	%p70, %r331, 0;
	and.pred  	%p71, %p63, %p70;
	setp.eq.s32 	%p72, %r337, 0;
	and.pred  	%p73, %p65, %p72;
	or.pred  	%p74, %p71, %p73;
	@%p74 bra 	$L__BB0_28;
	setp.eq.s32 	%p75, %r50, 0;
	setp.eq.s32 	%p76, %r333, 0;
	or.pred  	%p77, %p75, %p76;
	mov.b32 	%r457, 0;
	mov.u32 	%r458, %r457;
	mov.u32 	%r459, %r457;
	@%p77 bra 	$L__BB0_29;
	xor.b32  	%r458, %r45, %r39;
	add.s32 	%r345, %r55, %r337;
	mul.lo.s32 	%r57, %r345, %r54;
	add.s32 	%r346, %r50, %r7;
	add.s32 	%r58, %r346, %r333;
	setp.gt.s32 	%p78, %r58, %r8;
	mov.u32 	%r459, %r8;
	@%p78 bra 	$L__BB0_29;
	setp.lt.s32 	%p79, %r58, 0;
	selp.b32 	%r457, 0, %r57, %p79;
	max.s32 	%r459, %r58, 0;
	bra.uni 	$L__BB0_29;
$L__BB0_28:
	xor.b32  	%r458, %r45, %r39;
	mov.b32 	%r457, 0;
	mov.u32 	%r459, %r8;
$L__BB0_29:
	sub.s32 	%r65, %r463, %r459;
	setp.gt.s32 	%p80, %r65, 0;
	@%p80 bra 	$L__BB0_32;
	setp.gt.s32 	%p81, %r65, -1;
	@%p81 bra 	$L__BB0_33;
	neg.s32 	%r348, %r65;
	shr.s32 	%r464, %r464, %r348;
	mov.u32 	%r463, %r459;
	bra.uni 	$L__BB0_33;
$L__BB0_32:
	shr.u32 	%r457, %r457, %r65;
$L__BB0_33:
	setp.eq.s32 	%p82, %r465, %r458;
	@%p82 bra 	$L__BB0_37;
	setp.lt.s32 	%p83, %r464, %r457;
	@%p83 bra 	$L__BB0_36;
	sub.s32 	%r464, %r464, %r457;
	bra.uni 	$L__BB0_38;
$L__BB0_36:
	sub.s32 	%r464, %r457, %r464;
	mov.u32 	%r465, %r458;
	bra.uni 	$L__BB0_38;
$L__BB0_37:
	add.s32 	%r464, %r457, %r464;
$L__BB0_38:
	add.s32 	%r451, %r451, 1;
	setp.ne.s32 	%p84, %r451, 0;
	add.s32 	%r450, %r450, 1;
	add.s32 	%r449, %r449, 1;
	add.s32 	%r448, %r448, 1;
	@%p84 bra 	$L__BB0_9;
	add.s32 	%r444, %r444, 1;
	setp.ne.s32 	%p85, %r444, %r192;
	@%p85 bra 	$L__BB0_8;
	ld.param.u32 	%r429, [_Z17convolutionKerneliiiiiiiPfS_S_iiiii_param_1];
	add.s32 	%r440, %r440, 1;
	setp.ne.s32 	%p86, %r440, %r429;
	@%p86 bra 	$L__BB0_7;
$L__BB0_41:
	setp.eq.s32 	%p135, %r463, 0;
	@%p135 bra 	$L__BB0_12;
	setp.eq.s32 	%p136, %r463, 255;
	@%p136 bra 	$L__BB0_43;
	bra.uni 	$L__BB0_13;
$L__BB0_43:
	setp.eq.s32 	%p138, %r465, 0;
	selp.f32 	%f103, 0f7F800000, 0fFF800000, %p138;
	bra.uni 	$L__BB0_18;
$L__BB0_44:
	mov.b32 	%r469, 0;
	mov.u32 	%r465, %r469;
	mov.u32 	%r464, %r469;
	mov.u32 	%r463, %r469;
$L__BB0_45:
	mov.b32 	%r473, 0;
$L__BB0_46:
	ld.param.u32 	%r430, [_Z17convolutionKerneliiiiiiiPfS_S_iiiii_param_1];
	add.s32 	%r352, %r4, %r473;
	setp.gt.s32 	%p87, %r352, -1;
	setp.lt.s32 	%p88, %r352, %r189;
	and.pred  	%p2, %p87, %p88;
	mad.lo.s32 	%r353, %r438, %r430, %r469;
	mad.lo.s32 	%r354, %r353, %r189, %r352;
	mul.lo.s32 	%r94, %r354, %r190;
	mad.lo.s32 	%r355, %r430, %r3, %r469;
	mad.lo.s32 	%r356, %r355, %r192, %r473;
	mul.lo.s32 	%r95, %r356, %r193;
	mov.b32 	%r477, 0;
$L__BB0_47:
	add.s32 	%r100, %r5, %r477;
	setp.gt.s32 	%p89, %r100, -1;
	setp.lt.s32 	%p90, %r100, %r190;
	and.pred  	%p91, %p89, %p90;
	and.pred  	%p92, %p2, %p91;
	not.pred 	%p93, %p92;
	@%p93 bra 	$L__BB0_69;
	add.s32 	%r357, %r100, %r94;
	mul.wide.s32 	%rd61, %r357, 4;
	add.s64 	%rd62, %rd2, %rd61;
	ld.global.u32 	%r101, [%rd62];
	shr.u32 	%r102, %r101, 31;
	shr.u32 	%r358, %r101, 23;
	and.b32  	%r103, %r358, 255;
	setp.eq.s32 	%p94, %r103, 255;
	@%p94 bra 	$L__BB0_50;
	shr.u32 	%r359, %r101, 16;
	and.b32  	%r481, %r359, 127;
	bra.uni 	$L__BB0_51;
$L__BB0_50:
	and.b32  	%r360, %r101, 8388607;
	setp.ne.s32 	%p95, %r360, 0;
	selp.u32 	%r481, 1, 0, %p95;
$L__BB0_51:
	add.s32 	%r361, %r477, %r95;
	mul.wide.s32 	%rd63, %r361, 4;
	add.s64 	%rd64, %rd1, %rd63;
	ld.global.u32 	%r107, [%rd64];
	shr.u32 	%r108, %r107, 31;
	shr.u32 	%r362, %r107, 23;
	and.b32  	%r109, %r362, 255;
	setp.eq.s32 	%p96, %r109, 255;
	@%p96 bra 	$L__BB0_53;
	shr.u32 	%r363, %r107, 16;
	and.b32  	%r482, %r363, 127;
	bra.uni 	$L__BB0_54;
$L__BB0_53:
	and.b32  	%r364, %r107, 8388607;
	setp.ne.s32 	%p97, %r364, 0;
	selp.u32 	%r482, 1, 0, %p97;
$L__BB0_54:
	setp.eq.s32 	%p98, %r103, 0;
	add.s32 	%r367, %r103, -99;
	selp.b32 	%r113, 0, %r367, %p98;
	shr.u32 	%r368, %r481, 1;
	and.b32  	%r369, %r481, 1;
	setp.eq.b32 	%p99, %r369, 1;
	setp.ne.s32 	%p100, %r368, 63;
	and.pred  	%p101, %p99, %p100;
	selp.u32 	%r370, 1, 0, %p101;
	add.s32 	%r371, %r368, %r370;
	setp.eq.s32 	%p102, %r109, 0;
	add.s32 	%r372, %r109, -99;
	selp.b32 	%r373, 0, %r372, %p102;
	shr.u32 	%r374, %r482, 1;
	and.b32  	%r375, %r482, 1;
	setp.eq.b32 	%p103, %r375, 1;
	setp.ne.s32 	%p104, %r374, 63;
	and.pred  	%p105, %p103, %p104;
	selp.u32 	%r376, 1, 0, %p105;
	add.s32 	%r377, %r374, %r376;
	setp.ne.s32 	%p106, %r113, 0;
	setp.ne.s32 	%p107, %r371, 0;
	selp.b32 	%r378, 128, 0, %p107;
	selp.b32 	%r379, %r378, 0, %p106;
	or.b32  	%r117, %r379, %r371;
	setp.ne.s32 	%p108, %r377, 0;
	setp.eq.s32 	%p109, %r113, %r8;
	and.pred  	%p110, %p109, %p107;
	setp.eq.s32 	%p111, %r373, %r8;
	and.pred  	%p112, %p111, %p108;
	or.pred  	%p113, %p110, %p112;
	mov.b32 	%r484, 0;
	mov.b32 	%r483, 1;
	mov.u32 	%r485, %r8;
	@%p113 bra 	$L__BB0_60;
	setp.eq.s32 	%p116, %r371, 0;
	and.pred  	%p117, %p109, %p116;
	setp.eq.s32 	%p118, %r377, 0;
	and.pred  	%p119, %p111, %p118;
	or.pred  	%p120, %p117, %p119;
	@%p120 bra 	$L__BB0_59;
	setp.eq.s32 	%p121, %r113, 0;
	setp.eq.s32 	%p122, %r373, 0;
	or.pred  	%p123, %p121, %p122;
	mov.b32 	%r483, 0;
	mov.u32 	%r484, %r483;
	mov.u32 	%r485, %r483;
	@%p123 bra 	$L__BB0_60;
	xor.b32  	%r484, %r108, %r102;
	setp.ne.s32 	%p124, %r373, 0;
	setp.ne.s32 	%p125, %r377, 0;
	selp.b32 	%r384, 128, 0, %p125;
	selp.b32 	%r385, %r384, 0, %p124;
	add.s32 	%r386, %r385, %r377;
	mul.lo.s32 	%r119, %r386, %r117;
	add.s32 	%r387, %r113, %r7;
	add.s32 	%r120, %r387, %r373;
	setp.gt.s32 	%p126, %r120, %r8;
	mov.u32 	%r485, %r8;
	@%p126 bra 	$L__BB0_60;
	setp.lt.s32 	%p127, %r120, 0;
	selp.b32 	%r483, 0, %r119, %p127;
	max.s32 	%r485, %r120, 0;
	bra.uni 	$L__BB0_60;
$L__BB0_59:
	xor.b32  	%r484, %r108, %r102;
	mov.b32 	%r483, 0;
	mov.u32 	%r485, %r8;
$L__BB0_60:
	sub.s32 	%r127, %r463, %r485;
	setp.gt.s32 	%p128, %r127, 0;
	@%p128 bra 	$L__BB0_63;
	setp.gt.s32 	%p129, %r127, -1;
	@%p129 bra 	$L__BB0_64;
	neg.s32 	%r389, %r127;
	shr.s32 	%r464, %r464, %r389;
	mov.u32 	%r463, %r485;
	bra.uni 	$L__BB0_64;
$L__BB0_63:
	shr.u32 	%r483, %r483, %r127;
$L__BB0_64:
	setp.eq.s32 	%p130, %r465, %r484;
	@%p130 bra 	$L__BB0_68;
	setp.lt.s32 	%p131, %r464, %r483;
	@%p131 bra 	$L__BB0_67;
	sub.s32 	%r464, %r464, %r483;
	bra.uni 	$L__BB0_69;
$L__BB0_67:
	sub.s32 	%r464, %r483, %r464;
	mov.u32 	%r465, %r484;
	bra.uni 	$L__BB0_69;
$L__BB0_68:
	add.s32 	%r464, %r483, %r464;
$L__BB0_69:
	add.s32 	%r477, %r477, 1;
	setp.ne.s32 	%p132, %r477, %r193;
	@%p132 bra 	$L__BB0_47;
	add.s32 	%r473, %r473, 1;
	setp.ne.s32 	%p133, %r473, %r192;
	@%p133 bra 	$L__BB0_46;
	ld.param.u32 	%r431, [_Z17convolutionKerneliiiiiiiPfS_S_iiiii_param_1];
	add.s32 	%r469, %r469, 1;
	setp.eq.s32 	%p134, %r469, %r431;
	@%p134 bra 	$L__BB0_41;
	bra.uni 	$L__BB0_45;
$L__BB0_72:
	ld.param.u32 	%r424, [_Z17convolutionKerneliiiiiiiPfS_S_iiiii_param_0];
	and.b32  	%r142, %r424, 3;
	setp.lt.u32 	%p32, %r424, 4;
	mov.b32 	%r494, 0;
	@%p32 bra 	$L__BB0_75;
	ld.param.u32 	%r425, [_Z17convolutionKerneliiiiiiiPfS_S_iiiii_param_0];
	and.b32  	%r494, %r425, 2147483644;
	mov.b32 	%r492, 0;
$L__BB0_74:
	mad.lo.s32 	%r288, %r492, %r191, %r3;
	mad.lo.s32 	%r289, %r288, %r199, %r206;
	mad.lo.s32 	%r290, %r289, %r195, %r1;
	mul.wide.s32 	%rd47, %r290, 4;
	add.s64 	%rd48, %rd3, %rd47;
	ld.global.f32 	%f46, [%rd48];
	add.f32 	%f47, %f46, 0f00000000;
	st.global.f32 	[%rd48], %f47;
	add.s32 	%r291, %r288, %r191;
	mad.lo.s32 	%r292, %r291, %r199, %r206;
	mad.lo.s32 	%r293, %r292, %r195, %r1;
	mul.wide.s32 	%rd49, %r293, 4;
	add.s64 	%rd50, %rd3, %rd49;
	ld.global.f32 	%f48, [%rd50];
	add.f32 	%f49, %f48, 0f00000000;
	st.global.f32 	[%rd50], %f49;
	add.s32 	%r294, %r291, %r191;
	mad.lo.s32 	%r295, %r294, %r199, %r206;
	mad.lo.s32 	%r296, %r295, %r195, %r1;
	mul.wide.s32 	%rd51, %r296, 4;
	add.s64 	%rd52, %rd3, %rd51;
	ld.global.f32 	%f50, [%rd52];
	add.f32 	%f51, %f50, 0f00000000;
	st.global.f32 	[%rd52], %f51;
	add.s32 	%r297, %r294, %r191;
	mad.lo.s32 	%r298, %r297, %r199, %r206;
	mad.lo.s32 	%r299, %r298, %r195, %r1;
	mul.wide.s32 	%rd53, %r299, 4;
	add.s64 	%rd54, %rd3, %rd53;
	ld.global.f32 	%f52, [%rd54];
	add.f32 	%f53, %f52, 0f00000000;
	st.global.f32 	[%rd54], %f53;
	add.s32 	%r492, %r492, 4;
	setp.ne.s32 	%p33, %r492, %r494;
	@%p33 bra 	$L__BB0_74;
$L__BB0_75:
	setp.eq.s32 	%p34, %r142, 0;
	@%p34 bra 	$L__BB0_104;
	mov.b32 	%r495, 0;
$L__BB0_77:
	.pragma "nounroll";
	mad.lo.s32 	%r301, %r494, %r191, %r3;
	mad.lo.s32 	%r302, %r301, %r199, %r206;
	mad.lo.s32 	%r303, %r302, %r195, %r1;
	mul.wide.s32 	%rd55, %r303, 4;
	add.s64 	%rd56, %rd3, %rd55;
	ld.global.f32 	%f54, [%rd56];
	add.f32 	%f55, %f54, 0f00000000;
	st.global.f32 	[%rd56], %f55;
	add.s32 	%r494, %r494, 1;
	add.s32 	%r495, %r495, 1;
	setp.eq.s32 	%p35, %r495, %r142;
	@%p35 bra 	$L__BB0_104;
	bra.uni 	$L__BB0_77;
$L__BB0_78:
	ld.param.u32 	%r434, [_Z17convolutionKerneliiiiiiiPfS_S_iiiii_param_14];
	setp.ne.s32 	%p22, %r434, 0;
	@%p22 bra 	$L__BB0_85;
	ld.param.u32 	%r422, [_Z17convolutionKerneliiiiiiiPfS_S_iiiii_param_0];
	and.b32  	%r151, %r422, 3;
	setp.lt.u32 	%p27, %r422, 4;
	mov.b32 	%r498, 0;
	@%p27 bra 	$L__BB0_82;
	ld.param.u32 	%r423, [_Z17convolutionKerneliiiiiiiPfS_S_iiiii_param_0];
	and.b32  	%r498, %r423, 2147483644;
	mov.b32 	%r496, 0;
$L__BB0_81:
	mad.lo.s32 	%r270, %r496, %r191, %r3;
	mad.lo.s32 	%r271, %r270, %r199, %r206;
	mad.lo.s32 	%r272, %r271, %r195, %r1;
	mul.wide.s32 	%rd37, %r272, 4;
	add.s64 	%rd38, %rd3, %rd37;
	ld.global.f32 	%f36, [%rd38];
	add.f32 	%f37, %f36, 0f00000000;
	st.global.f32 	[%rd38], %f37;
	add.s32 	%r273, %r270, %r191;
	mad.lo.s32 	%r274, %r273, %r199, %r206;
	mad.lo.s32 	%r275, %r274, %r195, %r1;
	mul.wide.s32 	%rd39, %r275, 4;
	add.s64 	%rd40, %rd3, %rd39;
	ld.global.f32 	%f38, [%rd40];
	add.f32 	%f39, %f38, 0f00000000;
	st.global.f32 	[%rd40], %f39;
	add.s32 	%r276, %r273, %r191;
	mad.lo.s32 	%r277, %r276, %r199, %r206;
	mad.lo.s32 	%r278, %r277, %r195, %r1;
	mul.wide.s32 	%rd41, %r278, 4;
	add.s64 	%rd42, %rd3, %rd41;
	ld.global.f32 	%f40, [%rd42];
	add.f32 	%f41, %f40, 0f00000000;
	st.global.f32 	[%rd42], %f41;
	add.s32 	%r279, %r276, %r191;
	mad.lo.s32 	%r280, %r279, %r199, %r206;
	mad.lo.s32 	%r281, %r280, %r195, %r1;
	mul.wide.s32 	%rd43, %r281, 4;
	add.s64 	%rd44, %rd3, %rd43;
	ld.global.f32 	%f42, [%rd44];
	add.f32 	%f43, %f42, 0f00000000;
	st.global.f32 	[%rd44], %f43;
	add.s32 	%r496, %r496, 4;
	setp.ne.s32 	%p28, %r496, %r498;
	@%p28 bra 	$L__BB0_81;
$L__BB0_82:
	setp.eq.s32 	%p29, %r151, 0;
	@%p29 bra 	$L__BB0_104;
	mov.b32 	%r499, 0;
$L__BB0_84:
	.pragma "nounroll";
	mad.lo.s32 	%r283, %r498, %r191, %r3;
	mad.lo.s32 	%r284, %r283, %r199, %r206;
	mad.lo.s32 	%r285, %r284, %r195, %r1;
	mul.wide.s32 	%rd45, %r285, 4;
	add.s64 	%rd46, %rd3, %rd45;
	ld.global.f32 	%f44, [%rd46];
	add.f32 	%f45, %f44, 0f00000000;
	st.global.f32 	[%rd46], %f45;
	add.s32 	%r498, %r498, 1;
	add.s32 	%r499, %r499, 1;
	setp.eq.s32 	%p30, %r499, %r151;
	@%p30 bra 	$L__BB0_104;
	bra.uni 	$L__BB0_84;
$L__BB0_85:
	ld.param.u32 	%r420, [_Z17convolutionKerneliiiiiiiPfS_S_iiiii_param_0];
	and.b32  	%r160, %r420, 3;
	setp.lt.u32 	%p23, %r420, 4;
	mov.b32 	%r502, 0;
	@%p23 bra 	$L__BB0_88;
	ld.param.u32 	%r421, [_Z17convolutionKerneliiiiiiiPfS_S_iiiii_param_0];
	and.b32  	%r502, %r421, 2147483644;
	mov.b32 	%r500, 0;
$L__BB0_87:
	mad.lo.s32 	%r252, %r500, %r191, %r3;
	mad.lo.s32 	%r253, %r252, %r199, %r206;
	mad.lo.s32 	%r254, %r253, %r195, %r1;
	mul.wide.s32 	%rd27, %r254, 4;
	add.s64 	%rd28, %rd3, %rd27;
	ld.global.f32 	%f26, [%rd28];
	add.f32 	%f27, %f26, 0f00000000;
	st.global.f32 	[%rd28], %f27;
	add.s32 	%r255, %r252, %r191;
	mad.lo.s32 	%r256, %r255, %r199, %r206;
	mad.lo.s32 	%r257, %r256, %r195, %r1;
	mul.wide.s32 	%rd29, %r257, 4;
	add.s64 	%rd30, %rd3, %rd29;
	ld.global.f32 	%f28, [%rd30];
	add.f32 	%f29, %f28, 0f00000000;
	st.global.f32 	[%rd30], %f29;
	add.s32 	%r258, %r255, %r191;
	mad.lo.s32 	%r259, %r258, %r199, %r206;
	mad.lo.s32 	%r260, %r259, %r195, %r1;
	mul.wide.s32 	%rd31, %r260, 4;
	add.s64 	%rd32, %rd3, %rd31;
	ld.global.f32 	%f30, [%rd32];
	add.f32 	%f31, %f30, 0f00000000;
	st.global.f32 	[%rd32], %f31;
	add.s32 	%r261, %r258, %r191;
	mad.lo.s32 	%r262, %r261, %r199, %r206;
	mad.lo.s32 	%r263, %r262, %r195, %r1;
	mul.wide.s32 	%rd33, %r263, 4;
	add.s64 	%rd34, %rd3, %rd33;
	ld.global.f32 	%f32, [%rd34];
	add.f32 	%f33, %f32, 0f00000000;
	st.global.f32 	[%rd34], %f33;
	add.s32 	%r500, %r500, 4;
	setp.ne.s32 	%p24, %r500, %r502;
	@%p24 bra 	$L__BB0_87;
$L__BB0_88:
	setp.eq.s32 	%p25, %r160, 0;
	@%p25 bra 	$L__BB0_104;
	mov.b32 	%r503, 0;
$L__BB0_90:
	.pragma "nounroll";
	mad.lo.s32 	%r265, %r502, %r191, %r3;
	mad.lo.s32 	%r266, %r265, %r199, %r206;
	mad.lo.s32 	%r267, %r266, %r195, %r1;
	mul.wide.s32 	%rd35, %r267, 4;
	add.s64 	%rd36, %rd3, %rd35;
	ld.global.f32 	%f34, [%rd36];
	add.f32 	%f35, %f34, 0f00000000;
	st.global.f32 	[%rd36], %f35;
	add.s32 	%r502, %r502, 1;
	add.s32 	%r503, %r503, 1;
	setp.eq.s32 	%p26, %r503, %r160;
	@%p26 bra 	$L__BB0_104;
	bra.uni 	$L__BB0_90;
$L__BB0_91:
	ld.param.u32 	%r433, [_Z17convolutionKerneliiiiiiiPfS_S_iiiii_param_14];
	setp.ne.s32 	%p12, %r433, 0;
	@%p12 bra 	$L__BB0_98;
	ld.param.u32 	%r418, [_Z17convolutionKerneliiiiiiiPfS_S_iiiii_param_0];
	and.b32  	%r169, %r418, 3;
	setp.lt.u32 	%p17, %r418, 4;
	mov.b32 	%r506, 0;
	@%p17 bra 	$L__BB0_95;
	ld.param.u32 	%r419, [_Z17convolutionKerneliiiiiiiPfS_S_iiiii_param_0];
	and.b32  	%r506, %r419, 2147483644;
	mov.b32 	%r504, 0;
$L__BB0_94:
	mad.lo.s32 	%r234, %r504, %r191, %r3;
	mad.lo.s32 	%r235, %r234, %r199, %r206;
	mad.lo.s32 	%r236, %r235, %r195, %r1;
	mul.wide.s32 	%rd17, %r236, 4;
	add.s64 	%rd18, %rd3, %rd17;
	ld.global.f32 	%f16, [%rd18];
	add.f32 	%f17, %f16, 0f00000000;
	st.global.f32 	[%rd18], %f17;
	add.s32 	%r237, %r234, %r191;
	mad.lo.s32 	%r238, %r237, %r199, %r206;
	mad.lo.s32 	%r239, %r238, %r195, %r1;
	mul.wide.s32 	%rd19, %r239, 4;
	add.s64 	%rd20, %rd3, %rd19;
	ld.global.f32 	%f18, [%rd20];
	add.f32 	%f19, %f18, 0f00000000;
	st.global.f32 	[%rd20], %f19;
	add.s32 	%r240, %r237, %r191;
	mad.lo.s32 	%r241, %r240, %r199, %r206;
	mad.lo.s32 	%r242, %r241, %r195, %r1;
	mul.wide.s32 	%rd21, %r242, 4;
	add.s64 	%rd22, %rd3, %rd21;
	ld.global.f32 	%f20, [%rd22];
	add.f32 	%f21, %f20, 0f00000000;
	st.global.f32 	[%rd22], %f21;
	add.s32 	%r243, %r240, %r191;
	mad.lo.s32 	%r244, %r243, %r199, %r206;
	mad.lo.s32 	%r245, %r244, %r195, %r1;
	mul.wide.s32 	%rd23, %r245, 4;
	add.s64 	%rd24, %rd3, %rd23;
	ld.global.f32 	%f22, [%rd24];
	add.f32 	%f23, %f22, 0f00000000;
	st.global.f32 	[%rd24], %f23;
	add.s32 	%r504, %r504, 4;
	setp.ne.s32 	%p18, %r504, %r506;
	@%p18 bra 	$L__BB0_94;
$L__BB0_95:
	setp.eq.s32 	%p19, %r169, 0;
	@%p19 bra 	$L__BB0_104;
	mov.b32 	%r507, 0;
$L__BB0_97:
	.pragma "nounroll";
	mad.lo.s32 	%r247, %r506, %r191, %r3;
	mad.lo.s32 	%r248, %r247, %r199, %r206;
	mad.lo.s32 	%r249, %r248, %r195, %r1;
	mul.wide.s32 	%rd25, %r249, 4;
	add.s64 	%rd26, %rd3, %rd25;
	ld.global.f32 	%f24, [%rd26];
	add.f32 	%f25, %f24, 0f00000000;
	st.global.f32 	[%rd26], %f25;
	add.s32 	%r506, %r506, 1;
	add.s32 	%r507, %r507, 1;
	setp.eq.s32 	%p20, %r507, %r169;
	@%p20 bra 	$L__BB0_104;
	bra.uni 	$L__BB0_97;
$L__BB0_98:
	ld.param.u32 	%r416, [_Z17convolutionKerneliiiiiiiPfS_S_iiiii_param_0];
	and.b32  	%r178, %r416, 3;
	setp.lt.u32 	%p13, %r416, 4;
	mov.b32 	%r510, 0;
	@%p13 bra 	$L__BB0_101;
	ld.param.u32 	%r417, [_Z17convolutionKerneliiiiiiiPfS_S_iiiii_param_0];
	and.b32  	%r510, %r417, 2147483644;
	mov.b32 	%r508, 0;
$L__BB0_100:
	mad.lo.s32 	%r216, %r508, %r191, %r3;
	mad.lo.s32 	%r217, %r216, %r199, %r206;
	mad.lo.s32 	%r218, %r217, %r195, %r1;
	mul.wide.s32 	%rd7, %r218, 4;
	add.s64 	%rd8, %rd3, %rd7;
	ld.global.f32 	%f6, [%rd8];
	add.f32 	%f7, %f6, 0f00000000;
	st.global.f32 	[%rd8], %f7;
	add.s32 	%r219, %r216, %r191;
	mad.lo.s32 	%r220, %r219, %r199, %r206;
	mad.lo.s32 	%r221, %r220, %r195, %r1;
	mul.wide.s32 	%rd9, %r221, 4;
	add.s64 	%rd10, %rd3, %rd9;
	ld.global.f32 	%f8, [%rd10];
	add.f32 	%f9, %f8, 0f00000000;
	st.global.f32 	[%rd10], %f9;
	add.s32 	%r222, %r219, %r191;
	mad.lo.s32 	%r223, %r222, %r199, %r206;
	mad.lo.s32 	%r224, %r223, %r195, %r1;
	mul.wide.s32 	%rd11, %r224, 4;
	add.s64 	%rd12, %rd3, %rd11;
	ld.global.f32 	%f10, [%rd12];
	add.f32 	%f11, %f10, 0f00000000;
	st.global.f32 	[%rd12], %f11;
	add.s32 	%r225, %r222, %r191;
	mad.lo.s32 	%r226, %r225, %r199, %r206;
	mad.lo.s32 	%r227, %r226, %r195, %r1;
	mul.wide.s32 	%rd13, %r227, 4;
	add.s64 	%rd14, %rd3, %rd13;
	ld.global.f32 	%f12, [%rd14];
	add.f32 	%f13, %f12, 0f00000000;
	st.global.f32 	[%rd14], %f13;
	add.s32 	%r508, %r508, 4;
	setp.ne.s32 	%p14, %r508, %r510;
	@%p14 bra 	$L__BB0_100;
$L__BB0_101:
	setp.eq.s32 	%p15, %r178, 0;
	@%p15 bra 	$L__BB0_104;
	mov.b32 	%r511, 0;
$L__BB0_103:
	.pragma "nounroll";
	mad.lo.s32 	%r229, %r510, %r191, %r3;
	mad.lo.s32 	%r230, %r229, %r199, %r206;
	mad.lo.s32 	%r231, %r230, %r195, %r1;
	mul.wide.s32 	%rd15, %r231, 4;
	add.s64 	%rd16, %rd3, %rd15;
	ld.global.f32 	%f14, [%rd16];
	add.f32 	%f15, %f14, 0f00000000;
	st.global.f32 	[%rd16], %f15;
	add.s32 	%r510, %r510, 1;
	add.s32 	%r511, %r511, 1;
	setp.ne.s32 	%p16, %r511, %r178;
	@%p16 bra 	$L__BB0_103;
$L__BB0_104:
	ret;

}
	// .globl	_Z28convolutionBackwardKernel_dwiiiiPfiiiS_S_iiiii
.visible .entry _Z28convolutionBackwardKernel_dwiiiiPfiiiS_S_iiiii(
	.param .u32 _Z28convolutionBackwardKernel_dwiiiiPfiiiS_S_iiiii_param_0,
	.param .u32 _Z28convolutionBackwardKernel_dwiiiiPfiiiS_S_iiiii_param_1,
	.param .u32 _Z28convolutionBackwardKernel_dwiiiiPfiiiS_S_iiiii_param_2,
	.param .u32 _Z28convolutionBackwardKernel_dwiiiiPfiiiS_S_iiiii_param_3,
	.param .u64 .ptr .align 1 _Z28convolutionBackwardKernel_dwiiiiPfiiiS_S_iiiii_param_4,
	.param .u32 _Z28convolutionBackwardKernel_dwiiiiPfiiiS_S_iiiii_param_5,
	.param .u32 _Z28convolutionBackwardKernel_dwiiiiPfiiiS_S_iiiii_param_6,
	.param .u32 _Z28convolutionBackwardKernel_dwiiiiPfiiiS_S_iiiii_param_7,
	.param .u64 .ptr .align 1 _Z28convolutionBackwardKernel_dwiiiiPfiiiS_S_iiiii_param_8,
	.param .u64 .ptr .align 1 _Z28convolutionBackwardKernel_dwiiiiPfiiiS_S_iiiii_param_9,
	.param .u32 _Z28convolutionBackwardKernel_dwiiiiPfiiiS_S_iiiii_param_10,
	.param .u32 _Z28convolutionBackwardKernel_dwiiiiPfiiiS_S_iiiii_param_11,
	.param .u32 _Z28convolutionBackwardKernel_dwiiiiPfiiiS_S_iiiii_param_12,
	.param .u32 _Z28convolutionBackwardKernel_dwiiiiPfiiiS_S_iiiii_param_13,
	.param .u32 _Z28convolutionBackwardKernel_dwiiiiPfiiiS_S_iiiii_param_14
)
{
	.reg .pred 	%p<126>;
	.reg .b32 	%r<335>;
	.reg .b32 	%f<54>;
	.reg .b64 	%rd<18>;

	ld.param.u32 	%r141, [_Z28convolutionBackwardKernel_dwiiiiPfiiiS_S_iiiii_param_0];
	ld.param.u32 	%r142, [_Z28convolutionBackwardKernel_dwiiiiPfiiiS_S_iiiii_param_1];
	ld.param.u32 	%r143, [_Z28convolutionBackwardKernel_dwiiiiPfiiiS_S_iiiii_param_2];
	ld.param.u32 	%r144, [_Z28convolutionBackwardKernel_dwiiiiPfiiiS_S_iiiii_param_3];
	ld.param.u64 	%rd4, [_Z28convolutionBackwardKernel_dwiiiiPfiiiS_S_iiiii_param_4];
	ld.param.u32 	%r145, [_Z28convolutionBackwardKernel_dwiiiiPfiiiS_S_iiiii_param_5];
	ld.param.u32 	%r146, [_Z28convolutionBackwardKernel_dwiiiiPfiiiS_S_iiiii_param_6];
	ld.param.u32 	%r147, [_Z28convolutionBackwardKernel_dwiiiiPfiiiS_S_iiiii_param_7];
	ld.param.u64 	%rd5, [_Z28convolutionBackwardKernel_dwiiiiPfiiiS_S_iiiii_param_8];
	ld.param.u32 	%r148, [_Z28convolutionBackwardKernel_dwiiiiPfiiiS_S_iiiii_param_10];
	ld.param.u32 	%r149, [_Z28convolutionBackwardKernel_dwiiiiPfiiiS_S_iiiii_param_11];
	ld.param.u32 	%r150, [_Z28convolutionBackwardKernel_dwiiiiPfiiiS_S_iiiii_param_12];
	ld.param.u32 	%r152, [_Z28convolutionBackwardKernel_dwiiiiPfiiiS_S_iiiii_param_14];
	cvta.to.global.u64 	%rd1, %rd5;
	cvta.to.global.u64 	%rd2, %rd4;
	mov.u32 	%r1, %ctaid.z;
	mov.u32 	%r2, %ctaid.y;
	mov.u32 	%r153, %ctaid.x;
	mov.u32 	%r154, %ntid.x;
	mov.u32 	%r155, %tid.x;
	mad.lo.s32 	%r3, %r153, %r154, %r155;
	mov.u32 	%r4, %tid.y;
	setp.ge.s32 	%p5, %r1, %r145;
	setp.ge.s32 	%p6, %r2, %r142;
	or.pred  	%p7, %p6, %p5;
	setp.ge.s32 	%p8, %r3, %r146;
	or.pred  	%p9, %p7, %p8;
	setp.ge.s32 	%p10, %r4, %r147;
	or.pred  	%p11, %p9, %p10;
	@%p11 bra 	$L__BB1_71;
	setp.lt.s32 	%p13, %r141, 1;
	mov.pred 	%p4, -1;
	mov.b32 	%r303, 0;
	mov.u32 	%r304, %r303;
	@%p13 bra 	$L__BB1_61;
	ld.param.u32 	%r277, [_Z28convolutionBackwardKernel_dwiiiiPfiiiS_S_iiiii_param_13];
	sub.s32 	%r5, %r4, %r277;
	setp.eq.s32 	%p15, %r152, 0;
	add.s32 	%r6, %r152, -1;
	mov.b32 	%r158, -1;
	shl.b32 	%r159, %r158, %r6;
	add.s32 	%r160, %r159, 1;
	selp.b32 	%r7, -13, %r160, %p15;
	shl.b32 	%r161, %r158, %r152;
	not.b32 	%r162, %r161;
	selp.b32 	%r8, 31, %r162, %p15;
	min.s32 	%r163, %r148, %r149;
	setp.lt.s32 	%p16, %r163, 1;
	@%p16 bra 	$L__BB1_61;
	setp.ne.s32 	%p17, %r152, 0;
	@%p17 bra 	$L__BB1_32;
	mov.b32 	%r280, 0;
	mov.u32 	%r305, %r280;
	mov.u32 	%r304, %r280;
	mov.u32 	%r303, %r280;
$L__BB1_5:
	mov.b32 	%r284, 0;
$L__BB1_6:
	ld.param.u32 	%r279, [_Z28convolutionBackwardKernel_dwiiiiPfiiiS_S_iiiii_param_13];
	neg.s32 	%r291, %r149;
	sub.s32 	%r210, %r3, %r279;
	mad.lo.s32 	%r211, %r284, %r150, %r210;
	setp.gt.s32 	%p67, %r211, -1;
	setp.lt.s32 	%p68, %r211, %r143;
	and.pred  	%p1, %p67, %p68;
	mad.lo.s32 	%r212, %r280, %r142, %r2;
	mad.lo.s32 	%r213, %r212, %r143, %r211;
	mad.lo.s32 	%r214, %r280, %r145, %r1;
	mad.lo.s32 	%r215, %r214, %r148, %r284;
	mul.lo.s32 	%r290, %r215, %r149;
	mad.lo.s32 	%r289, %r213, %r144, %r5;
	mov.u32 	%r288, %r5;
$L__BB1_7:
	setp.gt.s32 	%p69, %r288, -1;
	setp.lt.s32 	%p70, %r288, %r144;
	and.pred  	%p71, %p69, %p70;
	and.pred  	%p72, %p1, %p71;
	not.pred 	%p73, %p72;
	@%p73 bra 	$L__BB1_29;
	mul.wide.s32 	%rd10, %r289, 4;
	add.s64 	%rd11, %rd2, %rd10;
	ld.global.u32 	%r28, [%rd11];
	shr.u32 	%r29, %r28, 31;
	shr.u32 	%r216, %r28, 23;
	and.b32  	%r30, %r216, 255;
	setp.eq.s32 	%p74, %r30, 255;
	@%p74 bra 	$L__BB1_10;
	shr.u32 	%r217, %r28, 16;
	and.b32  	%r295, %r217, 127;
	bra.uni 	$L__BB1_11;
$L__BB1_10:
	and.b32  	%r218, %r28, 8388607;
	setp.ne.s32 	%p75, %r218, 0;
	selp.u32 	%r295, 1, 0, %p75;
$L__BB1_11:
	mul.wide.s32 	%rd12, %r290, 4;
	add.s64 	%rd13, %rd1, %rd12;
	ld.global.u32 	%r34, [%rd13];
	shr.u32 	%r35, %r34, 31;
	shr.u32 	%r219, %r34, 23;
	and.b32  	%r36, %r219, 255;
	setp.eq.s32 	%p76, %r36, 255;
	@%p76 bra 	$L__BB1_13;
	shr.u32 	%r220, %r34, 16;
	and.b32  	%r296, %r220, 127;
	bra.uni 	$L__BB1_14;
$L__BB1_13:
	and.b32  	%r221, %r34, 8388607;
	setp.ne.s32 	%p77, %r221, 0;
	selp.u32 	%r296, 1, 0, %p77;
$L__BB1_14:
	setp.eq.s32 	%p78, %r30, 0;
	add.s32 	%r224, %r30, -113;
	selp.b32 	%r40, 0, %r224, %p78;
	shr.u32 	%r225, %r295, 1;
	and.b32  	%r226, %r295, 1;
	setp.eq.b32 	%p79, %r226, 1;
	setp.ne.s32 	%p80, %r225, 63;
	and.pred  	%p81, %p79, %p80;
	selp.u32 	%r227, 1, 0, %p81;
	add.s32 	%r228, %r225, %r227;
	setp.eq.s32 	%p82, %r36, 0;
	add.s32 	%r229, %r36, -113;
	selp.b32 	%r230, 0, %r229, %p82;
	shr.u32 	%r231, %r296, 1;
	and.b32  	%r232, %r296, 1;
	setp.eq.b32 	%p83, %r232, 1;
	setp.ne.s32 	%p84, %r231, 63;
	and.pred  	%p85, %p83, %p84;
	selp.u32 	%r233, 1, 0, %p85;
	add.s32 	%r234, %r231, %r233;
	setp.ne.s32 	%p86, %r40, 0;
	setp.ne.s32 	%p87, %r228, 0;
	selp.b32 	%r235, 128, 0, %p87;
	selp.b32 	%r236, %r235, 0, %p86;
	or.b32  	%r44, %r236, %r228;
	setp.ne.s32 	%p88, %r234, 0;
	setp.eq.s32 	%p89, %r40, %r8;
	and.pred  	%p90, %p89, %p87;
	setp.eq.s32 	%p91, %r230, %r8;
	and.pred  	%p92, %p91, %p88;
	or.pred  	%p93, %p90, %p92;
	mov.b32 	%r298, 0;
	mov.b32 	%r297, 1;
	mov.u32 	%r299, %r8;
	@%p93 bra 	$L__BB1_20;
	setp.eq.s32 	%p96, %r228, 0;
	and.pred  	%p97, %p89, %p96;
	setp.eq.s32 	%p98, %r234, 0;
	and.pred  	%p99, %p91, %p98;
	or.pred  	%p100, %p97, %p99;
	@%p100 bra 	$L__BB1_19;
	setp.eq.s32 	%p101, %r40, 0;
	setp.eq.s32 	%p102, %r230, 0;
	or.pred  	%p103, %p101, %p102;
	mov.b32 	%r297, 0;
	mov.u32 	%r298, %r297;
	mov.u32 	%r299, %r297;
	@%p103 bra 	$L__BB1_20;
	xor.b32  	%r298, %r35, %r29;
	setp.ne.s32 	%p104, %r230, 0;
	setp.ne.s32 	%p105, %r234, 0;
	selp.b32 	%r241, 128, 0, %p105;
	selp.b32 	%r242, %r241, 0, %p104;
	add.s32 	%r243, %r242, %r234;
	mul.lo.s32 	%r46, %r243, %r44;
	add.s32 	%r244, %r40, %r7;
	add.s32 	%r47, %r244, %r230;
	setp.gt.s32 	%p106, %r47, %r8;
	mov.u32 	%r299, %r8;
	@%p106 bra 	$L__BB1_20;
	setp.lt.s32 	%p107, %r47, 0;
	selp.b32 	%r297, 0, %r46, %p107;
	max.s32 	%r299, %r47, 0;
	bra.uni 	$L__BB1_20;
$L__BB1_19:
	xor.b32  	%r298, %r35, %r29;
	mov.b32 	%r297, 0;
	mov.u32 	%r299, %r8;
$L__BB1_20:
	sub.s32 	%r54, %r303, %r299;
	setp.gt.s32 	%p108, %r54, 0;
	@%p108 bra 	$L__BB1_23;
	setp.gt.s32 	%p109, %r54, -1;
	@%p109 bra 	$L__BB1_24;
	neg.s32 	%r246, %r54;
	shr.s32 	%r304, %r304, %r246;
	mov.u32 	%r303, %r299;
	bra.uni 	$L__BB1_24;
$L__BB1_23:
	shr.u32 	%r297, %r297, %r54;
$L__BB1_24:
	setp.eq.s32 	%p110, %r305, %r298;
	@%p110 bra 	$L__BB1_28;
	setp.lt.s32 	%p111, %r304, %r297;
	@%p111 bra 	$L__BB1_27;
	sub.s32 	%r304, %r304, %r297;
	bra.uni 	$L__BB1_29;
$L__BB1_27:
	sub.s32 	%r304, %r297, %r304;
	mov.u32 	%r305, %r298;
	bra.uni 	$L__BB1_29;
$L__BB1_28:
	add.s32 	%r304, %r297, %r304;
$L__BB1_29:
	add.s32 	%r291, %r291, 1;
	setp.ne.s32 	%p112, %r291, 0;
	add.s32 	%r290, %r290, 1;
	add.s32 	%r289, %r289, %r150;
	add.s32 	%r288, %r288, %r150;
	@%p112 bra 	$L__BB1_7;
	add.s32 	%r284, %r284, 1;
	setp.ne.s32 	%p113, %r284, %r148;
	@%p113 bra 	$L__BB1_6;
	add.s32 	%r280, %r280, 1;
	setp.eq.s32 	%p114, %r280, %r141;
	@%p114 bra 	$L__BB1_60;
	bra.uni 	$L__BB1_5;
$L__BB1_32:
	mov.b32 	%r165, 1;
	shl.b32 	%r166, %r165, %r6;
	add.s32 	%r9, %r166, -127;
	mov.b32 	%r306, 0;
	mov.u32 	%r305, %r306;
	mov.u32 	%r304, %r306;
	mov.u32 	%r303, %r306;
$L__BB1_33:
	mad.lo.s32 	%r168, %r306, %r145, %r1;
	mul.lo.s32 	%r76, %r168, %r148;
	mov.b32 	%r310, 0;
$L__BB1_34:
	ld.param.u32 	%r278, [_Z28convolutionBackwardKernel_dwiiiiPfiiiS_S_iiiii_param_13];
	sub.s32 	%r170, %r3, %r278;
	mad.lo.s32 	%r171, %r310, %r150, %r170;
	setp.gt.s32 	%p18, %r171, -1;
	setp.lt.s32 	%p19, %r171, %r143;
	and.pred  	%p2, %p18, %p19;
	mad.lo.s32 	%r172, %r306, %r142, %r2;
	mad.lo.s32 	%r173, %r172, %r143, %r171;
	mul.lo.s32 	%r81, %r173, %r144;
	add.s32 	%r174, %r76, %r310;
	mul.lo.s32 	%r82, %r174, %r149;
	mov.b32 	%r314, 0;
$L__BB1_35:
	mad.lo.s32 	%r87, %r314, %r150, %r5;
	setp.gt.s32 	%p20, %r87, -1;
	setp.lt.s32 	%p21, %r87, %r144;
	and.pred  	%p22, %p20, %p21;
	and.pred  	%p24, %p2, %p22;
	not.pred 	%p25, %p24;
	@%p25 bra 	$L__BB1_57;
	add.s32 	%r175, %r87, %r81;
	mul.wide.s32 	%rd6, %r175, 4;
	add.s64 	%rd7, %rd2, %rd6;
	ld.global.u32 	%r88, [%rd7];
	shr.u32 	%r89, %r88, 31;
	shr.u32 	%r176, %r88, 23;
	and.b32  	%r90, %r176, 255;
	setp.eq.s32 	%p26, %r90, 255;
	@%p26 bra 	$L__BB1_38;
	shr.u32 	%r177, %r88, 16;
	and.b32  	%r318, %r177, 127;
	bra.uni 	$L__BB1_39;
$L__BB1_38:
	and.b32  	%r178, %r88, 8388607;
	setp.ne.s32 	%p27, %r178, 0;
	selp.u32 	%r318, 1, 0, %p27;
$L__BB1_39:
	add.s32 	%r179, %r314, %r82;
	mul.wide.s32 	%rd8, %r179, 4;
	add.s64 	%rd9, %rd1, %rd8;
	ld.global.u32 	%r94, [%rd9];
	shr.u32 	%r95, %r94, 31;
	shr.u32 	%r180, %r94, 23;
	and.b32  	%r96, %r180, 255;
	setp.eq.s32 	%p28, %r96, 255;
	@%p28 bra 	$L__BB1_41;
	shr.u32 	%r181, %r94, 16;
	and.b32  	%r319, %r181, 127;
	bra.uni 	$L__BB1_42;
$L__BB1_41:
	and.b32  	%r182, %r94, 8388607;
	setp.ne.s32 	%p29, %r182, 0;
	selp.u32 	%r319, 1, 0, %p29;
$L__BB1_42:
	setp.eq.s32 	%p30, %r90, 0;
	add.s32 	%r185, %r90, %r9;
	selp.b32 	%r100, 0, %r185, %p30;
	shr.u32 	%r186, %r318, 1;
	and.b32  	%r187, %r318, 1;
	setp.eq.b32 	%p31, %r187, 1;
	setp.ne.s32 	%p32, %r186, 63;
	and.pred  	%p33, %p31, %p32;
	selp.u32 	%r188, 1, 0, %p33;
	add.s32 	%r189, %r186, %r188;
	setp.eq.s32 	%p34, %r96, 0;
	add.s32 	%r190, %r96, %r9;
	selp.b32 	%r191, 0, %r190, %p34;
	shr.u32 	%r192, %r319, 1;
	and.b32  	%r193, %r319, 1;
	setp.eq.b32 	%p35, %r193, 1;
	setp.ne.s32 	%p36, %r192, 63;
	and.pred  	%p37, %p35, %p36;
	selp.u32 	%r194, 1, 0, %p37;
	add.s32 	%r195, %r192, %r194;
	setp.ne.s32 	%p38, %r100, 0;
	setp.ne.s32 	%p39, %r189, 0;
	selp.b32 	%r196, 128, 0, %p39;
	selp.b32 	%r197, %r196, 0, %p38;
	or.b32  	%r104, %r197, %r189;
	setp.ne.s32 	%p40, %r195, 0;
	setp.eq.s32 	%p41, %r100, %r8;
	and.pred  	%p42, %p41, %p39;
	setp.eq.s32 	%p43, %r191, %r8;
	and.pred  	%p44, %p43, %p40;
	or.pred  	%p45, %p42, %p44;
	mov.b32 	%r321, 0;
	mov.b32 	%r320, 1;
	mov.u32 	%r322, %r8;
	@%p45 bra 	$L__BB1_48;
	setp.eq.s32 	%p48, %r189, 0;
	and.pred  	%p49, %p41, %p48;
	setp.eq.s32 	%p50, %r195, 0;
	and.pred  	%p51, %p43, %p50;
	or.pred  	%p52, %p49, %p51;
	@%p52 bra 	$L__BB1_47;
	setp.eq.s32 	%p53, %r100, 0;
	setp.eq.s32 	%p54, %r191, 0;
	or.pred  	%p55, %p53, %p54;
	mov.b32 	%r320, 0;
	mov.u32 	%r321, %r320;
	mov.u32 	%r322, %r320;
	@%p55 bra 	$L__BB1_48;
	xor.b32  	%r321, %r95, %r89;
	setp.ne.s32 	%p56, %r191, 0;
	setp.ne.s32 	%p57, %r195, 0;
	selp.b32 	%r202, 128, 0, %p57;
	selp.b32 	%r203, %r202, 0, %p56;
	add.s32 	%r204, %r203, %r195;
	mul.lo.s32 	%r106, %r204, %r104;
	add.s32 	%r205, %r100, %r7;
	add.s32 	%r107, %r205, %r191;
	setp.gt.s32 	%p58, %r107, %r8;
	mov.u32 	%r322, %r8;
	@%p58 bra 	$L__BB1_48;
	setp.lt.s32 	%p59, %r107, 0;
	selp.b32 	%r320, 0, %r106, %p59;
	max.s32 	%r322, %r107, 0;
	bra.uni 	$L__BB1_48;
$L__BB1_47:
	xor.b32  	%r321, %r95, %r89;
	mov.b32 	%r320, 0;
	mov.u32 	%r322, %r8;
$L__BB1_48:
	sub.s32 	%r114, %r303, %r322;
	setp.gt.s32 	%p60, %r114, 0;
	@%p60 bra 	$L__BB1_51;
	setp.gt.s32 	%p61, %r114, -1;
	@%p61 bra 	$L__BB1_52;
	neg.s32 	%r207, %r114;
	shr.s32 	%r304, %r304, %r207;
	mov.u32 	%r303, %r322;
	bra.uni 	$L__BB1_52;
$L__BB1_51:
	shr.u32 	%r320, %r320, %r114;
$L__BB1_52:
	setp.eq.s32 	%p62, %r305, %r321;
	@%p62 bra 	$L__BB1_56;
	setp.lt.s32 	%p63, %r304, %r320;
	@%p63 bra 	$L__BB1_55;
	sub.s32 	%r304, %r304, %r320;
	bra.uni 	$L__BB1_57;
$L__BB1_55:
	sub.s32 	%r304, %r320, %r304;
	mov.u32 	%r305, %r321;
	bra.uni 	$L__BB1_57;
$L__BB1_56:
	add.s32 	%r304, %r320, %r304;
$L__BB1_57:
	add.s32 	%r314, %r314, 1;
	setp.ne.s32 	%p64, %r314, %r149;
	@%p64 bra 	$L__BB1_35;
	add.s32 	%r310, %r310, 1;
	setp.ne.s32 	%p65, %r310, %r148;
	@%p65 bra 	$L__BB1_34;
	add.s32 	%r306, %r306, 1;
	setp.ne.s32 	%p66, %r306, %r141;
	@%p66 bra 	$L__BB1_33;
$L__BB1_60:
	setp.eq.s32 	%p4, %r305, 0;
$L__BB1_61:
	mad.lo.s32 	%r247, %r142, %r1, %r2;
	mad.lo.s32 	%r248, %r247, %r146, %r3;
	mad.lo.s32 	%r134, %r248, %r147, %r4;
	setp.eq.s32 	%p115, %r303, 0;
	@%p115 bra 	$L__BB1_64;
	setp.ne.s32 	%p116, %r303, 255;
	@%p116 bra 	$L__BB1_65;
	selp.f32 	%f53, 0f7F800000, 0fFF800000, %p4;
	bra.uni 	$L__BB1_70;
$L__BB1_64:
	selp.f32 	%f53, 0f00000000, 0f80000000, %p4;
	bra.uni 	$L__BB1_70;
$L__BB1_65:
	clz.b32 	%r250, %r304;
	add.s32 	%r135, %r250, -14;
	add.s32 	%r251, %r250, -13;
	shl.b32 	%r136, %r304, %r251;
	setp.eq.s32 	%p117, %r135, 18;
	setp.eq.s32 	%p118, %r304, 0;
	mov.b32 	%r334, 0;
	or.pred  	%p119, %p117, %p118;
	@%p119 bra 	$L__BB1_69;
	sub.s32 	%r137, %r303, %r135;
	setp.ne.s32 	%p120, %r152, 0;
	@%p120 bra 	$L__BB1_68;
	add.s32 	%r334, %r137, 117;
	bra.uni 	$L__BB1_69;
$L__BB1_68:
	add.s32 	%r252, %r152, -1;
	mov.b32 	%r253, -1;
	shl.b32 	%r254, %r253, %r252;
	add.s32 	%r255, %r254, %r137;
	add.s32 	%r334, %r255, 131;
$L__BB1_69:
	shr.u32 	%r256, %r136, 10;
	and.b32  	%r257, %r256, 1;
	shr.u32 	%r258, %r136, 11;
	and.b32  	%r259, %r258, 127;
	add.s32 	%r260, %r259, %r257;
	cvt.rn.f32.u32 	%f5, %r260;
	mov.f32 	%f6, 0f00000000;
	mov.f32 	%f7, 0f3F000000;
	mul.rn.f32 	%f8, %f7, %f6;
	mov.f32 	%f9, 0f3DF6384F;
	mul.rn.f32 	%f10, %f9, %f6;
	fma.rn.f32 	%f11, %f8, 0f3FB8AA3B, 0f00000000;
	add.f32 	%f12, %f11, 0f00000000;
	mul.f32 	%f13, %f10, 0f40400000;
	fma.rn.f32 	%f14, %f13, %f8, %f12;
	fma.rn.f32 	%f15, %f10, 0f00000000, %f14;
	mov.f32 	%f16, 0f3F800000;
	add.rn.f32 	%f17, %f16, %f15;
	mov.f32 	%f18, 0fBF800000;
	add.rn.f32 	%f19, %f17, %f18;
	neg.f32 	%f20, %f19;
	add.rn.f32 	%f21, %f15, %f20;
	mov.f32 	%f22, 0fC0E00000;
	mul.rn.f32 	%f23, %f17, %f22;
	neg.f32 	%f24, %f23;
	fma.rn.f32 	%f25, %f17, 0fC0E00000, %f24;
	fma.rn.f32 	%f26, %f21, 0fC0E00000, %f25;
	cvt.rni.f32.f32 	%f27, %f23;
	sub.f32 	%f28, %f23, %f27;
	add.f32 	%f29, %f28, %f26;
	fma.rn.f32 	%f30, %f29, 0f391FCB8E, 0f3AAF85ED;
	fma.rn.f32 	%f31, %f30, %f29, 0f3C1D9856;
	fma.rn.f32 	%f32, %f31, %f29, 0f3D6357BB;
	fma.rn.f32 	%f33, %f32, %f29, 0f3E75FDEC;
	fma.rn.f32 	%f34, %f33, %f29, 0f3F317218;
	fma.rn.f32 	%f35, %f34, %f29, 0f3F800000;
	cvt.rzi.s32.f32 	%r261, %f27;
	setp.gt.f32 	%p121, %f27, 0f00000000;
	selp.b32 	%r262, 0, -2097152000, %p121;
	add.s32 	%r263, %r262, 2130706432;
	mov.b32 	%f36, %r263;
	mul.f32 	%f37, %f35, %f36;
	shl.b32 	%r264, %r261, 23;
	sub.s32 	%r265, %r264, %r262;
	mov.b32 	%f38, %r265;
	mul.f32 	%f39, %f37, %f38;
	abs.f32 	%f40, %f23;
	setp.gt.f32 	%p122, %f40, 0f43180000;
	setp.lt.f32 	%p123, %f23, 0f00000000;
	selp.f32 	%f41, 0f00000000, 0f7F800000, %p123;
	selp.f32 	%f42, %f41, %f39, %p122;
	fma.rn.f32 	%f43, %f42, %f5, 0f3F800000;
	min.s32 	%r266, %r334, 405;
	max.s32 	%r267, %r266, -151;
	add.s32 	%r268, %r267, -127;
	add.s32 	%r269, %r267, 381;
	shr.u32 	%r270, %r269, 2;
	mad.lo.s32 	%r271, %r270, 509, %r269;
	abs.s32 	%r272, %r268;
	setp.lt.u32 	%p124, %r272, 101;
	selp.b32 	%r273, %r267, %r271, %p124;
	shl.b32 	%r274, %r270, 23;
	selp.b32 	%r275, 1065353216, %r274, %p124;
	mov.b32 	%f44, %r275;
	shl.b32 	%r276, %r273, 23;
	mov.b32 	%f45, %r276;
	mul.rn.f32 	%f46, %f43, %f45;
	mul.rn.f32 	%f47, %f46, %f44;
	mul.rn.f32 	%f48, %f47, %f44;
	mul.rn.f32 	%f49, %f48, %f44;
	neg.f32 	%f50, %f49;
	selp.f32 	%f53, %f49, %f50, %p4;
$L__BB1_70:
	ld.param.u64 	%rd17, [_Z28convolutionBackwardKernel_dwiiiiPfiiiS_S_iiiii_param_9];
	cvta.to.global.u64 	%rd14, %rd17;
	mul.wide.s32 	%rd15, %r134, 4;
	add.s64 	%rd16, %rd14, %rd15;
	ld.global.f32 	%f51, [%rd16];
	add.f32 	%f52, %f53, %f51;
	st.global.f32 	[%rd16], %f52;
$L__BB1_71:
	ret;

}
	// .globl	_Z28convolutionBackwardKernel_dbiiiiPfS_i
.visible .entry _Z28convolutionBackwardKernel_dbiiiiPfS_i(
	.param .u32 _Z28convolutionBackwardKernel_dbiiiiPfS_i_param_0,
	.param .u32 _Z28convolutionBackwardKernel_dbiiiiPfS_i_param_1,
	.param .u32 _Z28convolutionBackwardKernel_dbiiiiPfS_i_param_2,
	.param .u32 _Z28convolutionBackwardKernel_dbiiiiPfS_i_param_3,
	.param .u64 .ptr .align 1 _Z28convolutionBackwardKernel_dbiiiiPfS_i_param_4,
	.param .u64 .ptr .align 1 _Z28convolutionBackwardKernel_dbiiiiPfS_i_param_5,
	.param .u32 _Z28convolutionBackwardKernel_dbiiiiPfS_i_param_6
)
{
	.reg .pred 	%p<14>;
	.reg .b32 	%r<48>;
	.reg .b32 	%f<89>;
	.reg .b64 	%rd<16>;

	ld.param.u32 	%r24, [_Z28convolutionBackwardKernel_dbiiiiPfS_i_param_0];
	ld.param.u32 	%r25, [_Z28convolutionBackwardKernel_dbiiiiPfS_i_param_1];
	ld.param.u32 	%r26, [_Z28convolutionBackwardKernel_dbiiiiPfS_i_param_2];
	ld.param.u32 	%r27, [_Z28convolutionBackwardKernel_dbiiiiPfS_i_param_3];
	ld.param.u64 	%rd5, [_Z28convolutionBackwardKernel_dbiiiiPfS_i_param_4];
	ld.param.u64 	%rd4, [_Z28convolutionBackwardKernel_dbiiiiPfS_i_param_5];
	cvta.to.global.u64 	%rd1, %rd5;
	mov.u32 	%r28, %ctaid.x;
	mov.u32 	%r29, %ntid.x;
	mov.u32 	%r30, %tid.x;
	mad.lo.s32 	%r1, %r28, %r29, %r30;
	setp.ge.s32 	%p1, %r1, %r25;
	@%p1 bra 	$L__BB2_19;
	min.s32 	%r31, %r24, %r26;
	mov.f32 	%f87, 0f00000000;
	min.s32 	%r32, %r31, %r27;
	setp.lt.s32 	%p2, %r32, 1;
	@%p2 bra 	$L__BB2_18;
	and.b32  	%r2, %r27, 15;
	add.s32 	%r3, %r2, -1;
	and.b32  	%r4, %r27, 7;
	add.s32 	%r5, %r4, -1;
	and.b32  	%r6, %r27, 2147483632;
	and.b32  	%r7, %r27, 3;
	neg.s32 	%r8, %r6;
	add.s64 	%rd2, %rd1, 32;
	mov.f32 	%f87, 0f00000000;
	mov.b32 	%r41, 0;
$L__BB2_3:
	mad.lo.s32 	%r35, %r41, %r25, %r1;
	mul.lo.s32 	%r10, %r35, %r26;
	mov.b32 	%r42, 0;
$L__BB2_4:
	setp.lt.u32 	%p3, %r27, 16;
	add.s32 	%r37, %r10, %r42;
	mul.lo.s32 	%r12, %r37, %r27;
	mov.b32 	%r46, 0;
	mov.u32 	%r43, %r12;
	mov.u32 	%r44, %r8;
	@%p3 bra 	$L__BB2_6;
$L__BB2_5:
	.pragma "nounroll";
	mul.wide.s32 	%rd6, %r43, 4;
	add.s64 	%rd7, %rd2, %rd6;
	ld.global.f32 	%f21, [%rd7+-32];
	add.f32 	%f22, %f87, %f21;
	ld.global.f32 	%f23, [%rd7+-28];
	add.f32 	%f24, %f22, %f23;
	ld.global.f32 	%f25, [%rd7+-24];
	add.f32 	%f26, %f24, %f25;
	ld.global.f32 	%f27, [%rd7+-20];
	add.f32 	%f28, %f26, %f27;
	ld.global.f32 	%f29, [%rd7+-16];
	add.f32 	%f30, %f28, %f29;
	ld.global.f32 	%f31, [%rd7+-12];
	add.f32 	%f32, %f30, %f31;
	ld.global.f32 	%f33, [%rd7+-8];
	add.f32 	%f34, %f32, %f33;
	ld.global.f32 	%f35, [%rd7+-4];
	add.f32 	%f36, %f34, %f35;
	ld.global.f32 	%f37, [%rd7];
	add.f32 	%f38, %f36, %f37;
	ld.global.f32 	%f39, [%rd7+4];
	add.f32 	%f40, %f38, %f39;
	ld.global.f32 	%f41, [%rd7+8];
	add.f32 	%f42, %f40, %f41;
	ld.global.f32 	%f43, [%rd7+12];
	add.f32 	%f44, %f42, %f43;
	ld.global.f32 	%f45, [%rd7+16];
	add.f32 	%f46, %f44, %f45;
	ld.global.f32 	%f47, [%rd7+20];
	add.f32 	%f48, %f46, %f47;
	ld.global.f32 	%f49, [%rd7+24];
	add.f32 	%f50, %f48, %f49;
	ld.global.f32 	%f51, [%rd7+28];
	add.f32 	%f87, %f50, %f51;
	add.s32 	%r44, %r44, 16;
	add.s32 	%r43, %r43, 16;
	setp.eq.s32 	%p4, %r44, 0;
	mov.u32 	%r46, %r6;
	@%p4 bra 	$L__BB2_6;
	bra.uni 	$L__BB2_5;
$L__BB2_6:
	setp.eq.s32 	%p5, %r2, 0;
	@%p5 bra 	$L__BB2_16;
	setp.lt.u32 	%p6, %r3, 7;
	@%p6 bra 	$L__BB2_9;
	add.s32 	%r38, %r46, %r12;
	mul.wide.s32 	%rd8, %r38, 4;
	add.s64 	%rd9, %rd1, %rd8;
	ld.global.f32 	%f53, [%rd9];
	add.f32 	%f54, %f87, %f53;
	ld.global.f32 	%f55, [%rd9+4];
	add.f32 	%f56, %f54, %f55;
	ld.global.f32 	%f57, [%rd9+8];
	add.f32 	%f58, %f56, %f57;
	ld.global.f32 	%f59, [%rd9+12];
	add.f32 	%f60, %f58, %f59;
	ld.global.f32 	%f61, [%rd9+16];
	add.f32 	%f62, %f60, %f61;
	ld.global.f32 	%f63, [%rd9+20];
	add.f32 	%f64, %f62, %f63;
	ld.global.f32 	%f65, [%rd9+24];
	add.f32 	%f66, %f64, %f65;
	ld.global.f32 	%f67, [%rd9+28];
	add.f32 	%f87, %f66, %f67;
	add.s32 	%r46, %r46, 8;
$L__BB2_9:
	setp.eq.s32 	%p7, %r4, 0;
	@%p7 bra 	$L__BB2_16;
	setp.lt.u32 	%p8, %r5, 3;
	@%p8 bra 	$L__BB2_12;
	add.s32 	%r39, %r46, %r12;
	mul.wide.s32 	%rd10, %r39, 4;
	add.s64 	%rd11, %rd1, %rd10;
	ld.global.f32 	%f69, [%rd11];
	add.f32 	%f70, %f87, %f69;
	ld.global.f32 	%f71, [%rd11+4];
	add.f32 	%f72, %f70, %f71;
	ld.global.f32 	%f73, [%rd11+8];
	add.f32 	%f74, %f72, %f73;
	ld.global.f32 	%f75, [%rd11+12];
	add.f32 	%f87, %f74, %f75;
	add.s32 	%r46, %r46, 4;
$L__BB2_12:
	setp.eq.s32 	%p9, %r7, 0;
	@%p9 bra 	$L__BB2_16;
	setp.eq.s32 	%p10, %r7, 1;
	add.s32 	%r40, %r46, %r12;
	mul.wide.s32 	%rd12, %r40, 4;
	add.s64 	%rd3, %rd1, %rd12;
	ld.global.f32 	%f76, [%rd3];
	add.f32 	%f87, %f87, %f76;
	@%p10 bra 	$L__BB2_16;
	setp.eq.s32 	%p11, %r7, 2;
	ld.global.f32 	%f77, [%rd3+4];
	add.f32 	%f87, %f87, %f77;
	@%p11 bra 	$L__BB2_16;
	ld.global.f32 	%f78, [%rd3+8];
	add.f32 	%f87, %f87, %f78;
$L__BB2_16:
	add.s32 	%r42, %r42, 1;
	setp.ne.s32 	%p12, %r42, %r26;
	@%p12 bra 	$L__BB2_4;
	add.s32 	%r41, %r41, 1;
	setp.ne.s32 	%p13, %r41, %r24;
	@%p13 bra 	$L__BB2_3;
$L__BB2_18:
	cvta.to.global.u64 	%rd13, %rd4;
	mul.wide.s32 	%rd14, %r1, 4;
	add.s64 	%rd15, %rd13, %rd14;
	st.global.f32 	[%rd15], %f87;
$L__BB2_19:
	ret;

}
	// .globl	_Z20convolutionKernel_WBiiiiPfiiiS_S_S_iiiii
.visible .entry _Z20convolutionKernel_WBiiiiPfiiiS_S_S_iiiii(
	.param .u32 _Z20convolutionKernel_WBiiiiPfiiiS_S_S_iiiii_param_0,
	.param .u32 _Z20convolutionKernel_WBiiiiPfiiiS_S_S_iiiii_param_1,
	.param .u32 _Z20convolutionKernel_WBiiiiPfiiiS_S_S_iiiii_param_2,
	.param .u32 _Z20convolutionKernel_WBiiiiPfiiiS_S_S_iiiii_param_3,
	.param .u64 .ptr .align 1 _Z20convolutionKernel_WBiiiiPfiiiS_S_S_iiiii_param_4,
	.param .u32 _Z20convolutionKernel_WBiiiiPfiiiS_S_S_iiiii_param_5,
	.param .u32 _Z20convolutionKernel_WBiiiiPfiiiS_S_S_iiiii_param_6,
	.param .u32 _Z20convolutionKernel_WBiiiiPfiiiS_S_S_iiiii_param_7,
	.param .u64 .ptr .align 1 _Z20convolutionKernel_WBiiiiPfiiiS_S_S_iiiii_param_8,
	.param .u64 .ptr .align 1 _Z20convolutionKernel_WBiiiiPfiiiS_S_S_iiiii_param_9,
	.param .u64 .ptr .align 1 _Z20convolutionKernel_WBiiiiPfiiiS_S_S_iiiii_param_10,
	.param .u32 _Z20convolutionKernel_WBiiiiPfiiiS_S_S_iiiii_param_11,
	.param .u32 _Z20convolutionKernel_WBiiiiPfiiiS_S_S_iiiii_param_12,
	.param .u32 _Z20convolutionKernel_WBiiiiPfiiiS_S_S_iiiii_param_13,
	.param .u32 _Z20convolutionKernel_WBiiiiPfiiiS_S_S_iiiii_param_14,
	.param .u32 _Z20convolutionKernel_WBiiiiPfiiiS_S_S_iiiii_param_15
)
{
	.reg .pred 	%p<146>;
	.reg .b32 	%r<512>;
	.reg .b32 	%f<104>;
	.reg .b64 	%rd<69>;

	ld.param.u32 	%r187, [_Z20convolutionKernel_WBiiiiPfiiiS_S_S_iiiii_param_0];
	ld.param.u32 	%r189, [_Z20convolutionKernel_WBiiiiPfiiiS_S_S_iiiii_param_2];
	ld.param.u32 	%r190, [_Z20convolutionKernel_WBiiiiPfiiiS_S_S_iiiii_param_3];
	ld.param.u64 	%rd5, [_Z20convolutionKernel_WBiiiiPfiiiS_S_S_iiiii_param_4];
	ld.param.u32 	%r191, [_Z20convolutionKernel_WBiiiiPfiiiS_S_S_iiiii_param_5];
	ld.param.u32 	%r192, [_Z20convolutionKernel_WBiiiiPfiiiS_S_S_iiiii_param_6];
	ld.param.u32 	%r193, [_Z20convolutionKernel_WBiiiiPfiiiS_S_S_iiiii_param_7];
	ld.param.u64 	%rd6, [_Z20convolutionKernel_WBiiiiPfiiiS_S_S_iiiii_param_8];
	ld.param.u64 	%rd4, [_Z20convolutionKernel_WBiiiiPfiiiS_S_S_iiiii_param_10];
	ld.param.u32 	%r199, [_Z20convolutionKernel_WBiiiiPfiiiS_S_S_iiiii_param_11];
	ld.param.u32 	%r195, [_Z20convolutionKernel_WBiiiiPfiiiS_S_S_iiiii_param_12];
	ld.param.u32 	%r196, [_Z20convolutionKernel_WBiiiiPfiiiS_S_S_iiiii_param_13];
	ld.param.u32 	%r197, [_Z20convolutionKernel_WBiiiiPfiiiS_S_S_iiiii_param_14];
	cvta.to.global.u64 	%rd1, %rd6;
	cvta.to.global.u64 	%rd2, %rd5;
	cvta.to.global.u64 	%rd3, %rd4;
	mov.u32 	%r200, %ctaid.x;
	mov.u32 	%r201, %ntid.x;
	mov.u32 	%r202, %tid.x;
	mad.lo.s32 	%r1, %r200, %r201, %r202;
	mov.u32 	%r203, %ctaid.y;
	mov.u32 	%r204, %ntid.y;
	mov.u32 	%r205, %tid.y;
	mad.lo.s32 	%r206, %r203, %r204, %r205;
	mov.u32 	%r3, %ctaid.z;
	setp.ge.s32 	%p3, %r1, %r195;
	setp.ge.s32 	%p4, %r206, %r199;
	or.pred  	%p5, %p3, %p4;
	setp.ge.s32 	%p6, %r3, %r191;
	or.pred  	%p7, %p6, %p5;
	setp.lt.s32 	%p8, %r187, 1;
	or.pred  	%p9, %p7, %p8;
	@%p9 bra 	$L__BB3_104;
	ld.param.u32 	%r432, [_Z20convolutionKernel_WBiiiiPfiiiS_S_S_iiiii_param_15];
	ld.param.u32 	%r427, [_Z20convolutionKernel_WBiiiiPfiiiS_S_S_iiiii_param_1];
	setp.lt.s32 	%p10, %r427, 1;
	mul.lo.s32 	%r207, %r197, %r206;
	sub.s32 	%r4, %r207, %r196;
	mul.lo.s32 	%r208, %r197, %r1;
	sub.s32 	%r5, %r208, %r196;
	setp.eq.s32 	%p11, %r432, 0;
	add.s32 	%r6, %r432, -1;
	mov.b32 	%r209, -1;
	shl.b32 	%r210, %r209, %r6;
	add.s32 	%r211, %r210, 1;
	selp.b32 	%r7, -13, %r211, %p11;
	shl.b32 	%r212, %r209, %r432;
	not.b32 	%r213, %r212;
	selp.b32 	%r8, 31, %r213, %p11;
	@%p10 bra 	$L__BB3_91;
	setp.lt.s32 	%p21, %r192, 1;
	@%p21 bra 	$L__BB3_78;
	setp.lt.s32 	%p31, %r193, 1;
	@%p31 bra 	$L__BB3_72;
	mov.f32 	%f56, 0f00000000;
	mov.f32 	%f57, 0f3F000000;
	mul.rn.f32 	%f58, %f57, %f56;
	mov.f32 	%f59, 0f3DF6384F;
	mul.rn.f32 	%f60, %f59, %f56;
	mul.f32 	%f61, %f60, 0f40400000;
	fma.rn.f32 	%f62, %f58, 0f3FB8AA3B, 0f00000000;
	add.f32 	%f63, %f62, 0f00000000;
	fma.rn.f32 	%f64, %f61, %f58, %f63;
	fma.rn.f32 	%f65, %f60, 0f00000000, %f64;
	mov.f32 	%f66, 0f3F800000;
	add.rn.f32 	%f67, %f66, %f65;
	mov.f32 	%f68, 0fC0E00000;
	mul.rn.f32 	%f69, %f67, %f68;
	cvt.rni.f32.f32 	%f70, %f69;
	sub.f32 	%f71, %f69, %f70;
	neg.f32 	%f72, %f69;
	fma.rn.f32 	%f73, %f67, 0fC0E00000, %f72;
	mov.f32 	%f74, 0fBF800000;
	add.rn.f32 	%f75, %f67, %f74;
	neg.f32 	%f76, %f75;
	add.rn.f32 	%f77, %f65, %f76;
	fma.rn.f32 	%f78, %f77, 0fC0E00000, %f73;
	add.f32 	%f79, %f71, %f78;
	setp.gt.f32 	%p36, %f70, 0f00000000;
	selp.b32 	%r305, 0, -2097152000, %p36;
	mov.b32 	%r306, 1;
	shl.b32 	%r307, %r306, %r6;
	add.s32 	%r9, %r307, -127;
	setp.lt.f32 	%p37, %f69, 0f00000000;
	selp.f32 	%f80, 0f00000000, 0f7F800000, %p37;
	abs.f32 	%f81, %f69;
	setp.gt.f32 	%p38, %f81, 0f43180000;
	cvt.rzi.s32.f32 	%r308, %f70;
	shl.b32 	%r309, %r308, 23;
	sub.s32 	%r310, %r309, %r305;
	mov.b32 	%f82, %r310;
	add.s32 	%r311, %r305, 2130706432;
	mov.b32 	%f83, %r311;
	fma.rn.f32 	%f84, %f79, 0f391FCB8E, 0f3AAF85ED;
	fma.rn.f32 	%f85, %f84, %f79, 0f3C1D9856;
	fma.rn.f32 	%f86, %f85, %f79, 0f3D6357BB;
	fma.rn.f32 	%f87, %f86, %f79, 0f3E75FDEC;
	fma.rn.f32 	%f88, %f87, %f79, 0f3F317218;
	fma.rn.f32 	%f89, %f88, %f79, 0f3F800000;
	mul.f32 	%f90, %f89, %f83;
	mul.f32 	%f91, %f90, %f82;
	selp.f32 	%f1, %f80, %f91, %p38;
	mov.b32 	%r438, 0;
$L__BB3_5:
	ld.param.u32 	%r435, [_Z20convolutionKernel_WBiiiiPfiiiS_S_S_iiiii_param_15];
	setp.eq.s32 	%p39, %r435, 0;
	@%p39 bra 	$L__BB3_44;
	mov.b32 	%r440, 0;
	mov.u32 	%r465, %r440;
	mov.u32 	%r464, %r440;
	mov.u32 	%r463, %r440;
$L__BB3_7:
	ld.param.u32 	%r428, [_Z20convolutionKernel_WBiiiiPfiiiS_S_S_iiiii_param_1];
	mad.lo.s32 	%r314, %r438, %r428, %r440;
	mul.lo.s32 	%r22, %r314, %r189;
	mad.lo.s32 	%r315, %r428, %r3, %r440;
	mul.lo.s32 	%r23, %r315, %r192;
	mov.b32 	%r444, 0;
$L__BB3_8:
	neg.s32 	%r451, %r193;
	add.s32 	%r316, %r4, %r444;
	setp.gt.s32 	%p40, %r316, -1;
	setp.lt.s32 	%p41, %r316, %r189;
	and.pred  	%p1, %p40, %p41;
	add.s32 	%r317, %r22, %r316;
	add.s32 	%r318, %r23, %r444;
	mul.lo.s32 	%r450, %r318, %r193;
	mad.lo.s32 	%r449, %r317, %r190, %r5;
	mov.u32 	%r448, %r5;
$L__BB3_9:
	setp.gt.s32 	%p42, %r448, -1;
	setp.lt.s32 	%p43, %r448, %r190;
	and.pred  	%p44, %p42, %p43;
	and.pred  	%p45, %p1, %p44;
	not.pred 	%p46, %p45;
	@%p46 bra 	$L__BB3_38;
	mul.wide.s32 	%rd57, %r449, 4;
	add.s64 	%rd58, %rd2, %rd57;
	ld.global.u32 	%r38, [%rd58];
	shr.u32 	%r39, %r38, 31;
	shr.u32 	%r319, %r38, 23;
	and.b32  	%r40, %r319, 255;
	setp.eq.s32 	%p47, %r40, 255;
	@%p47 bra 	$L__BB3_19;
	shr.u32 	%r320, %r38, 16;
	and.b32  	%r455, %r320, 127;
	bra.uni 	$L__BB3_20;
$L__BB3_12:
	setp.eq.s32 	%p137, %r465, 0;
	selp.f32 	%f103, 0f00000000, 0f80000000, %p137;
	bra.uni 	$L__BB3_18;
$L__BB3_13:
	clz.b32 	%r391, %r464;
	add.s32 	%r11, %r391, -14;
	add.s32 	%r392, %r391, -13;
	shl.b32 	%r12, %r464, %r392;
	setp.eq.s32 	%p139, %r11, 18;
	setp.eq.s32 	%p140, %r464, 0;
	mov.b32 	%r439, 0;
	or.pred  	%p141, %p139, %p140;
	@%p141 bra 	$L__BB3_17;
	ld.param.u32 	%r436, [_Z20convolutionKernel_WBiiiiPfiiiS_S_S_iiiii_param_15];
	setp.eq.s32 	%p142, %r436, 0;
	sub.s32 	%r13, %r463, %r11;
	@%p142 bra 	$L__BB3_16;
	ld.param.u32 	%r437, [_Z20convolutionKernel_WBiiiiPfiiiS_S_S_iiiii_param_15];
	add.s32 	%r393, %r437, -1;
	mov.b32 	%r394, -1;
	shl.b32 	%r395, %r394, %r393;
	add.s32 	%r396, %r395, %r13;
	add.s32 	%r439, %r396, 131;
	bra.uni 	$L__BB3_17;
$L__BB3_16:
	add.s32 	%r439, %r13, 117;
$L__BB3_17:
	setp.eq.s32 	%p143, %r465, 0;
	shr.u32 	%r397, %r12, 10;
	and.b32  	%r398, %r397, 1;
	shr.u32 	%r399, %r12, 11;
	and.b32  	%r400, %r399, 127;
	add.s32 	%r401, %r400, %r398;
	cvt.rn.f32.u32 	%f92, %r401;
	fma.rn.f32 	%f93, %f1, %f92, 0f3F800000;
	min.s32 	%r402, %r439, 405;
	max.s32 	%r403, %r402, -151;
	add.s32 	%r404, %r403, -127;
	add.s32 	%r405, %r403, 381;
	shr.u32 	%r406, %r405, 2;
	mad.lo.s32 	%r407, %r406, 509, %r405;
	abs.s32 	%r408, %r404;
	setp.lt.u32 	%p144, %r408, 101;
	selp.b32 	%r409, %r403, %r407, %p144;
	shl.b32 	%r410, %r406, 23;
	selp.b32 	%r411, 1065353216, %r410, %p144;
	mov.b32 	%f94, %r411;
	shl.b32 	%r412, %r409, 23;
	mov.b32 	%f95, %r412;
	mul.rn.f32 	%f96, %f93, %f95;
	mul.rn.f32 	%f97, %f96, %f94;
	mul.rn.f32 	%f98, %f97, %f94;
	mul.rn.f32 	%f99, %f98, %f94;
	neg.f32 	%f100, %f99;
	selp.f32 	%f103, %f99, %f100, %p143;
$L__BB3_18:
	ld.param.u64 	%rd68, [_Z20convolutionKernel_WBiiiiPfiiiS_S_S_iiiii_param_10];
	ld.param.u32 	%r426, [_Z20convolutionKernel_WBiiiiPfiiiS_S_S_iiiii_param_0];
	mad.lo.s32 	%r413, %r438, %r191, %r3;
	mad.lo.s32 	%r414, %r413, %r199, %r206;
	mad.lo.s32 	%r415, %r414, %r195, %r1;
	cvta.to.global.u64 	%rd65, %rd68;
	mul.wide.s32 	%rd66, %r415, 4;
	add.s64 	%rd67, %rd65, %rd66;
	ld.global.f32 	%f101, [%rd67];
	add.f32 	%f102, %f103, %f101;
	st.global.f32 	[%rd67], %f102;
	add.s32 	%r438, %r438, 1;
	setp.eq.s32 	%p145, %r438, %r426;
	@%p145 bra 	$L__BB3_104;
	bra.uni 	$L__BB3_5;
$L__BB3_19:
	and.b32  	%r321, %r38, 8388607;
	setp.ne.s32 	%p48, %r321, 0;
	selp.u32 	%r455, 1, 0, %p48;
$L__BB3_20:
	mul.wide.s32 	%rd59, %r450, 4;
	add.s64 	%rd60, %rd1, %rd59;
	ld.global.u32 	%r44, [%rd60];
	shr.u32 	%r45, %r44, 31;
	shr.u32 	%r322, %r44, 23;
	and.b32  	%r46, %r322, 255;
	setp.eq.s32 	%p49, %r46, 255;
	@%p49 bra 	$L__BB3_22;
	shr.u32 	%r323, %r44, 16;
	and.b32  	%r456, %r323, 127;
	bra.uni 	$L__BB3_23;
$L__BB3_22:
	and.b32  	%r324, %r44, 8388607;
	setp.ne.s32 	%p50, %r324, 0;
	selp.u32 	%r456, 1, 0, %p50;
$L__BB3_23:
	setp.eq.s32 	%p51, %r40, 0;
	add.s32 	%r327, %r40, %r9;
	selp.b32 	%r50, 0, %r327, %p51;
	shr.u32 	%r328, %r455, 1;
	and.b32  	%r329, %r455, 1;
	setp.eq.b32 	%p52, %r329, 1;
	setp.ne.s32 	%p53, %r328, 63;
	and.pred  	%p54, %p52, %p53;
	selp.u32 	%r330, 1, 0, %p54;
	add.s32 	%r331, %r328, %r330;
	setp.eq.s32 	%p55, %r46, 0;
	add.s32 	%r332, %r46, %r9;
	selp.b32 	%r333, 0, %r332, %p55;
	shr.u32 	%r334, %r456, 1;
	and.b32  	%r335, %r456, 1;
	setp.eq.b32 	%p56, %r335, 1;
	setp.ne.s32 	%p57, %r334, 63;
	and.pred  	%p58, %p56, %p57;
	selp.u32 	%r336, 1, 0, %p58;
	add.s32 	%r337, %r334, %r336;
	setp.ne.s32 	%p59, %r50, 0;
	setp.ne.s32 	%p60, %r331, 0;
	selp.b32 	%r338, 128, 0, %p60;
	selp.b32 	%r339, %r338, 0, %p59;
	or.b32  	%r54, %r339, %r331;
	setp.ne.s32 	%p61, %r333, 0;
	setp.ne.s32 	%p62, %r337, 0;
	selp.b32 	%r340, 128, 0, %p62;
	selp.b32 	%r55, %r340, 0, %p61;
	setp.eq.s32 	%p63, %r50, %r8;
	and.pred  	%p64, %p63, %p60;
	setp.eq.s32 	%p65, %r333, %r8;
	and.pred  	%p66, %p65, %p62;
	or.pred  	%p67, %p64, %p66;
	mov.b32 	%r458, 0;
	mov.b32 	%r457, 1;
	mov.u32 	%r459, %r8;
	@%p67 bra 	$L__BB3_29;
	setp.eq.s32 	%p70, %r331, 0;
	and.pred  	%p71, %p63, %p70;
	setp.eq.s32 	%p72, %r337, 0;
	and.pred  	%p73, %p65, %p72;
	or.pred  	%p74, %p71, %p73;
	@%p74 bra 	$L__BB3_28;
	setp.eq.s32 	%p75, %r50, 0;
	setp.eq.s32 	%p76, %r333, 0;
	or.pred  	%p77, %p75, %p76;
	mov.b32 	%r457, 0;
	mov.u32 	%r458, %r457;
	mov.u32 	%r459, %r457;
	@%p77 bra 	$L__BB3_29;
	xor.b32  	%r458, %r45, %r39;
	add.s32 	%r345, %r55, %r337;
	mul.lo.s32 	%r57, %r345, %r54;
	add.s32 	%r346, %r50, %r7;
	add.s32 	%r58, %r346, %r333;
	setp.gt.s32 	%p78, %r58, %r8;
	mov.u32 	%r459, %r8;
	@%p78 bra 	$L__BB3_29;
	setp.lt.s32 	%p79, %r58, 0;
	selp.b32 	%r457, 0, %r57, %p79;
	max.s32 	%r459, %r58, 0;
	bra.uni 	$L__BB3_29;
$L__BB3_28:
	xor.b32  	%r458, %r45, %r39;
	mov.b32 	%r457, 0;
	mov.u32 	%r459, %r8;
$L__BB3_29:
	sub.s32 	%r65, %r463, %r459;
	setp.gt.s32 	%p80, %r65, 0;
	@%p80 bra 	$L__BB3_32;
	setp.gt.s32 	%p81, %r65, -1;
	@%p81 bra 	$L__BB3_33;
	neg.s32 	%r348, %r65;
	shr.s32 	%r464, %r464, %r348;
	mov.u32 	%r463, %r459;
	bra.uni 	$L__BB3_33;
$L__BB3_32:
	shr.u32 	%r457, %r457, %r65;
$L__BB3_33:
	setp.eq.s32 	%p82, %r465, %r458;
	@%p82 bra 	$L__BB3_37;
	setp.lt.s32 	%p83, %r464, %r457;
	@%p83 bra 	$L__BB3_36;
	sub.s32 	%r464, %r464, %r457;
	bra.uni 	$L__BB3_38;
$L__BB3_36:
	sub.s32 	%r464, %r457, %r464;
	mov.u32 	%r465, %r458;
	bra.uni 	$L__BB3_38;
$L__BB3_37:
	add.s32 	%r464, %r457, %r464;
$L__BB3_38:
	add.s32 	%r451, %r451, 1;
	setp.ne.s32 	%p84, %r451, 0;
	add.s32 	%r450, %r450, 1;
	add.s32 	%r449, %r449, 1;
	add.s32 	%r448, %r448, 1;
	@%p84 bra 	$L__BB3_9;
	add.s32 	%r444, %r444, 1;
	setp.ne.s32 	%p85, %r444, %r192;
	@%p85 bra 	$L__BB3_8;
	ld.param.u32 	%r429, [_Z20convolutionKernel_WBiiiiPfiiiS_S_S_iiiii_param_1];
	add.s32 	%r440, %r440, 1;
	setp.ne.s32 	%p86, %r440, %r429;
	@%p86 bra 	$L__BB3_7;
$L__BB3_41:
	setp.eq.s32 	%p135, %r463, 0;
	@%p135 bra 	$L__BB3_12;
	setp.eq.s32 	%p136, %r463, 255;
	@%p136 bra 	$L__BB3_43;
	bra.uni 	$L__BB3_13;
$L__BB3_43:
	setp.eq.s32 	%p138, %r465, 0;
	selp.f32 	%f103, 0f7F800000, 0fFF800000, %p138;
	bra.uni 	$L__BB3_18;
$L__BB3_44:
	mov.b32 	%r469, 0;
	mov.u32 	%r465, %r469;
	mov.u32 	%r464, %r469;
	mov.u32 	%r463, %r469;
$L__BB3_45:
	mov.b32 	%r473, 0;
$L__BB3_46:
	ld.param.u32 	%r430, [_Z20convolutionKernel_WBiiiiPfiiiS_S_S_iiiii_param_1];
	add.s32 	%r352, %r4, %r473;
	setp.gt.s32 	%p87, %r352, -1;
	setp.lt.s32 	%p88, %r352, %r189;
	and.pred  	%p2, %p87, %p88;
	mad.lo.s32 	%r353, %r438, %r430, %r469;
	mad.lo.s32 	%r354, %r353, %r189, %r352;
	mul.lo.s32 	%r94, %r354, %r190;
	mad.lo.s32 	%r355, %r430, %r3, %r469;
	mad.lo.s32 	%r356, %r355, %r192, %r473;
	mul.lo.s32 	%r95, %r356, %r193;
	mov.b32 	%r477, 0;
$L__BB3_47:
	add.s32 	%r100, %r5, %r477;
	setp.gt.s32 	%p89, %r100, -1;
	setp.lt.s32 	%p90, %r100, %r190;
	and.pred  	%p91, %p89, %p90;
	and.pred  	%p92, %p2, %p91;
	not.pred 	%p93, %p92;
	@%p93 bra 	$L__BB3_69;
	add.s32 	%r357, %r100, %r94;
	mul.wide.s32 	%rd61, %r357, 4;
	add.s64 	%rd62, %rd2, %rd61;
	ld.global.u32 	%r101, [%rd62];
	shr.u32 	%r102, %r101, 31;
	shr.u32 	%r358, %r101, 23;
	and.b32  	%r103, %r358, 255;
	setp.eq.s32 	%p94, %r103, 255;
	@%p94 bra 	$L__BB3_50;
	shr.u32 	%r359, %r101, 16;
	and.b32  	%r481, %r359, 127;
	bra.uni 	$L__BB3_51;
$L__BB3_50:
	and.b32  	%r360, %r101, 8388607;
	setp.ne.s32 	%p95, %r360, 0;
	selp.u32 	%r481, 1, 0, %p95;
$L__BB3_51:
	add.s32 	%r361, %r477, %r95;
	mul.wide.s32 	%rd63, %r361, 4;
	add.s64 	%rd64, %rd1, %rd63;
	ld.global.u32 	%r107, [%rd64];
	shr.u32 	%r108, %r107, 31;
	shr.u32 	%r362, %r107, 23;
	and.b32  	%r109, %r362, 255;
	setp.eq.s32 	%p96, %r109, 255;
	@%p96 bra 	$L__BB3_53;
	shr.u32 	%r363, %r107, 16;
	and.b32  	%r482, %r363, 127;
	bra.uni 	$L__BB3_54;
$L__BB3_53:
	and.b32  	%r364, %r107, 8388607;
	setp.ne.s32 	%p97, %r364, 0;
	selp.u32 	%r482, 1, 0, %p97;
$L__BB3_54:
	setp.eq.s32 	%p98, %r103, 0;
	add.s32 	%r367, %r103, -113;
	selp.b32 	%r113, 0, %r367, %p98;
	shr.u32 	%r368, %r481, 1;
	and.b32  	%r369, %r481, 1;
	setp.eq.b32 	%p99, %r369, 1;
	setp.ne.s32 	%p100, %r368, 63;
	and.pred  	%p101, %p99, %p100;
	selp.u32 	%r370, 1, 0, %p101;
	add.s32 	%r371, %r368, %r370;
	setp.eq.s32 	%p102, %r109, 0;
	add.s32 	%r372, %r109, -113;
	selp.b32 	%r373, 0, %r372, %p102;
	shr.u32 	%r374, %r482, 1;
	and.b32  	%r375, %r482, 1;
	setp.eq.b32 	%p103, %r375, 1;
	setp.ne.s32 	%p104, %r374, 63;
	and.pred  	%p105, %p103, %p104;
	selp.u32 	%r376, 1, 0, %p105;
	add.s32 	%r377, %r374, %r376;
	setp.ne.s32 	%p106, %r113, 0;
	setp.ne.s32 	%p107, %r371, 0;
	selp.b32 	%r378, 128, 0, %p107;
	selp.b32 	%r379, %r378, 0, %p106;
	or.b32  	%r117, %r379, %r371;
	setp.ne.s32 	%p108, %r377, 0;
	setp.eq.s32 	%p109, %r113, %r8;
	and.pred  	%p110, %p109, %p107;
	setp.eq.s32 	%p111, %r373, %r8;
	and.pred  	%p112, %p111, %p108;
	or.pred  	%p113, %p110, %p112;
	mov.b32 	%r484, 0;
	mov.b32 	%r483, 1;
	mov.u32 	%r485, %r8;
	@%p113 bra 	$L__BB3_60;
	setp.eq.s32 	%p116, %r371, 0;
	and.pred  	%p117, %p109, %p116;
	setp.eq.s32 	%p118, %r377, 0;
	and.pred  	%p119, %p111, %p118;
	or.pred  	%p120, %p117, %p119;
	@%p120 bra 	$L__BB3_59;
	setp.eq.s32 	%p121, %r113, 0;
	setp.eq.s32 	%p122, %r373, 0;
	or.pred  	%p123, %p121, %p122;
	mov.b32 	%r483, 0;
	mov.u32 	%r484, %r483;
	mov.u32 	%r485, %r483;
	@%p123 bra 	$L__BB3_60;
	xor.b32  	%r484, %r108, %r102;
	setp.ne.s32 	%p124, %r373, 0;
	setp.ne.s32 	%p125, %r377, 0;
	selp.b32 	%r384, 128, 0, %p125;
	selp.b32 	%r385, %r384, 0, %p124;
	add.s32 	%r386, %r385, %r377;
	mul.lo.s32 	%r119, %r386, %r117;
	add.s32 	%r387, %r113, %r7;
	add.s32 	%r120, %r387, %r373;
	setp.gt.s32 	%p126, %r120, %r8;
	mov.u32 	%r485, %r8;
	@%p126 bra 	$L__BB3_60;
	setp.lt.s32 	%p127, %r120, 0;
	selp.b32 	%r483, 0, %r119, %p127;
	max.s32 	%r485, %r120, 0;
	bra.uni 	$L__BB3_60;
$L__BB3_59:
	xor.b32  	%r484, %r108, %r102;
	mov.b32 	%r483, 0;
	mov.u32 	%r485, %r8;
$L__BB3_60:
	sub.s32 	%r127, %r463, %r485;
	setp.gt.s32 	%p128, %r127, 0;
	@%p128 bra 	$L__BB3_63;
	setp.gt.s32 	%p129, %r127, -1;
	@%p129 bra 	$L__BB3_64;
	neg.s32 	%r389, %r127;
	shr.s32 	%r464, %r464, %r389;
	mov.u32 	%r463, %r485;
	bra.uni 	$L__BB3_64;
$L__BB3_63:
	shr.u32 	%r483, %r483, %r127;
$L__BB3_64:
	setp.eq.s32 	%p130, %r465, %r484;
	@%p130 bra 	$L__BB3_68;
	setp.lt.s32 	%p131, %r464, %r483;
	@%p131 bra 	$L__BB3_67;
	sub.s32 	%r464, %r464, %r483;
	bra.uni 	$L__BB3_69;
$L__BB3_67:
	sub.s32 	%r464, %r483, %r464;
	mov.u32 	%r465, %r484;
	bra.uni 	$L__BB3_69;
$L__BB3_68:
	add.s32 	%r464, %r483, %r464;
$L__BB3_69:
	add.s32 	%r477, %r477, 1;
	setp.ne.s32 	%p132, %r477, %r193;
	@%p132 bra 	$L__BB3_47;
	add.s32 	%r473, %r473, 1;
	setp.ne.s32 	%p133, %r473, %r192;
	@%p133 bra 	$L__BB3_46;
	ld.param.u32 	%r431, [_Z20convolutionKernel_WBiiiiPfiiiS_S_S_iiiii_param_1];
	add.s32 	%r469, %r469, 1;
	setp.eq.s32 	%p134, %r469, %r431;
	@%p134 bra 	$L__BB3_41;
	bra.uni 	$L__BB3_45;
$L__BB3_72:
	ld.param.u32 	%r424, [_Z20convolutionKernel_WBiiiiPfiiiS_S_S_iiiii_param_0];
	and.b32  	%r142, %r424, 3;
	setp.lt.u32 	%p32, %r424, 4;
	mov.b32 	%r494, 0;
	@%p32 bra 	$L__BB3_75;
	ld.param.u32 	%r425, [_Z20convolutionKernel_WBiiiiPfiiiS_S_S_iiiii_param_0];
	and.b32  	%r494, %r425, 2147483644;
	mov.b32 	%r492, 0;
$L__BB3_74:
	mad.lo.s32 	%r288, %r492, %r191, %r3;
	mad.lo.s32 	%r289, %r288, %r199, %r206;
	mad.lo.s32 	%r290, %r289, %r195, %r1;
	mul.wide.s32 	%rd47, %r290, 4;
	add.s64 	%rd48, %rd3, %rd47;
	ld.global.f32 	%f46, [%rd48];
	add.f32 	%f47, %f46, 0f00000000;
	st.global.f32 	[%rd48], %f47;
	add.s32 	%r291, %r288, %r191;
	mad.lo.s32 	%r292, %r291, %r199, %r206;
	mad.lo.s32 	%r293, %r292, %r195, %r1;
	mul.wide.s32 	%rd49, %r293, 4;
	add.s64 	%rd50, %rd3, %rd49;
	ld.global.f32 	%f48, [%rd50];
	add.f32 	%f49, %f48, 0f00000000;
	st.global.f32 	[%rd50], %f49;
	add.s32 	%r294, %r291, %r191;
	mad.lo.s32 	%r295, %r294, %r199, %r206;
	mad.lo.s32 	%r296, %r295, %r195, %r1;
	mul.wide.s32 	%rd51, %r296, 4;
	add.s64 	%rd52, %rd3, %rd51;
	ld.global.f32 	%f50, [%rd52];
	add.f32 	%f51, %f50, 0f00000000;
	st.global.f32 	[%rd52], %f51;
	add.s32 	%r297, %r294, %r191;
	mad.lo.s32 	%r298, %r297, %r199, %r206;
	mad.lo.s32 	%r299, %r298, %r195, %r1;
	mul.wide.s32 	%rd53, %r299, 4;
	add.s64 	%rd54, %rd3, %rd53;
	ld.global.f32 	%f52, [%rd54];
	add.f32 	%f53, %f52, 0f00000000;
	st.global.f32 	[%rd54], %f53;
	add.s32 	%r492, %r492, 4;
	setp.ne.s32 	%p33, %r492, %r494;
	@%p33 bra 	$L__BB3_74;
$L__BB3_75:
	setp.eq.s32 	%p34, %r142, 0;
	@%p34 bra 	$L__BB3_104;
	mov.b32 	%r495, 0;
$L__BB3_77:
	.pragma "nounroll";
	mad.lo.s32 	%r301, %r494, %r191, %r3;
	mad.lo.s32 	%r302, %r301, %r199, %r206;
	mad.lo.s32 	%r303, %r302, %r195, %r1;
	mul.wide.s32 	%rd55, %r303, 4;
	add.s64 	%rd56, %rd3, %rd55;
	ld.global.f32 	%f54, [%rd56];
	add.f32 	%f55, %f54, 0f00000000;
	st.global.f32 	[%rd56], %f55;
	add.s32 	%r494, %r494, 1;
	add.s32 	%r495, %r495, 1;
	setp.eq.s32 	%p35, %r495, %r142;
	@%p35 bra 	$L__BB3_104;
	bra.uni 	$L__BB3_77;
$L__BB3_78:
	ld.param.u32 	%r434, [_Z20convolutionKernel_WBiiiiPfiiiS_S_S_iiiii_param_15];
	setp.ne.s32 	%p22, %r434, 0;
	@%p22 bra 	$L__BB3_85;
	ld.param.u32 	%r422, [_Z20convolutionKernel_WBiiiiPfiiiS_S_S_iiiii_param_0];
	and.b32  	%r151, %r422, 3;
	setp.lt.u32 	%p27, %r422, 4;
	mov.b32 	%r498, 0;
	@%p27 bra 	$L__BB3_82;
	ld.param.u32 	%r423, [_Z20convolutionKernel_WBiiiiPfiiiS_S_S_iiiii_param_0];
	and.b32  	%r498, %r423, 2147483644;
	mov.b32 	%r496, 0;
$L__BB3_81:
	mad.lo.s32 	%r270, %r496, %r191, %r3;
	mad.lo.s32 	%r271, %r270, %r199, %r206;
	mad.lo.s32 	%r272, %r271, %r195, %r1;
	mul.wide.s32 	%rd37, %r272, 4;
	add.s64 	%rd38, %rd3, %rd37;
	ld.global.f32 	%f36, [%rd38];
	add.f32 	%f37, %f36, 0f00000000;
	st.global.f32 	[%rd38], %f37;
	add.s32 	%r273, %r270, %r191;
	mad.lo.s32 	%r274, %r273, %r199, %r206;
	mad.lo.s32 	%r275, %r274, %r195, %r1;
	mul.wide.s32 	%rd39, %r275, 4;
	add.s64 	%rd40, %rd3, %rd39;
	ld.global.f32 	%f38, [%rd40];
	add.f32 	%f39, %f38, 0f00000000;
	st.global.f32 	[%rd40], %f39;
	add.s32 	%r276, %r273, %r191;
	mad.lo.s32 	%r277, %r276, %r199, %r206;
	mad.lo.s32 	%r278, %r277, %r195, %r1;
	mul.wide.s32 	%rd41, %r278, 4;
	add.s64 	%rd42, %rd3, %rd41;
	ld.global.f32 	%f40, [%rd42];
	add.f32 	%f41, %f40, 0f00000000;
	st.global.f32 	[%rd42], %f41;
	add.s32 	%r279, %r276, %r191;
	mad.lo.s32 	%r280, %r279, %r199, %r206;
	mad.lo.s32 	%r281, %r280, %r195, %r1;
	mul.wide.s32 	%rd43, %r281, 4;
	add.s64 	%rd44, %rd3, %rd43;
	ld.global.f32 	%f42, [%rd44];
	add.f32 	%f43, %f42, 0f00000000;
	st.global.f32 	[%rd44], %f43;
	add.s32 	%r496, %r496, 4;
	setp.ne.s32 	%p28, %r496, %r498;
	@%p28 bra 	$L__BB3_81;
$L__BB3_82:
	setp.eq.s32 	%p29, %r151, 0;
	@%p29 bra 	$L__BB3_104;
	mov.b32 	%r499, 0;
$L__BB3_84:
	.pragma "nounroll";
	mad.lo.s32 	%r283, %r498, %r191, %r3;
	mad.lo.s32 	%r284, %r283, %r199, %r206;
	mad.lo.s32 	%r285, %r284, %r195, %r1;
	mul.wide.s32 	%rd45, %r285, 4;
	add.s64 	%rd46, %rd3, %rd45;
	ld.global.f32 	%f44, [%rd46];
	add.f32 	%f45, %f44, 0f00000000;
	st.global.f32 	[%rd46], %f45;
	add.s32 	%r498, %r498, 1;
	add.s32 	%r499, %r499, 1;
	setp.eq.s32 	%p30, %r499, %r151;
	@%p30 bra 	$L__BB3_104;
	bra.uni 	$L__BB3_84;
$L__BB3_85:
	ld.param.u32 	%r420, [_Z20convolutionKernel_WBiiiiPfiiiS_S_S_iiiii_param_0];
	and.b32  	%r160, %r420, 3;
	setp.lt.u32 	%p23, %r420, 4;
	mov.b32 	%r502, 0;
	@%p23 bra 	$L__BB3_88;
	ld.param.u32 	%r421, [_Z20convolutionKernel_WBiiiiPfiiiS_S_S_iiiii_param_0];
	and.b32  	%r502, %r421, 2147483644;
	mov.b32 	%r500, 0;
$L__BB3_87:
	mad.lo.s32 	%r252, %r500, %r191, %r3;
	mad.lo.s32 	%r253, %r252, %r199, %r206;
	mad.lo.s32 	%r254, %r253, %r195, %r1;
	mul.wide.s32 	%rd27, %r254, 4;
	add.s64 	%rd28, %rd3, %rd27;
	ld.global.f32 	%f26, [%rd28];
	add.f32 	%f27, %f26, 0f00000000;
	st.global.f32 	[%rd28], %f27;
	add.s32 	%r255, %r252, %r191;
	mad.lo.s32 	%r256, %r255, %r199, %r206;
	mad.lo.s32 	%r257, %r256, %r195, %r1;
	mul.wide.s32 	%rd29, %r257, 4;
	add.s64 	%rd30, %rd3, %rd29;
	ld.global.f32 	%f28, [%rd30];
	add.f32 	%f29, %f28, 0f00000000;
	st.global.f32 	[%rd30], %f29;
	add.s32 	%r258, %r255, %r191;
	mad.lo.s32 	%r259, %r258, %r199, %r206;
	mad.lo.s32 	%r260, %r259, %r195, %r1;
	mul.wide.s32 	%rd31, %r260, 4;
	add.s64 	%rd32, %rd3, %rd31;
	ld.global.f32 	%f30, [%rd32];
	add.f32 	%f31, %f30, 0f00000000;
	st.global.f32 	[%rd32], %f31;
	add.s32 	%r261, %r258, %r191;
	mad.lo.s32 	%r262, %r261, %r199, %r206;
	mad.lo.s32 	%r263, %r262, %r195, %r1;
	mul.wide.s32 	%rd33, %r263, 4;
	add.s64 	%rd34, %rd3, %rd33;
	ld.global.f32 	%f32, [%rd34];
	add.f32 	%f33, %f32, 0f00000000;
	st.global.f32 	[%rd34], %f33;
	add.s32 	%r500, %r500, 4;
	setp.ne.s32 	%p24, %r500, %r502;
	@%p24 bra 	$L__BB3_87;
$L__BB3_88:
	setp.eq.s32 	%p25, %r160, 0;
	@%p25 bra 	$L__BB3_104;
	mov.b32 	%r503, 0;
$L__BB3_90:
	.pragma "nounroll";
	mad.lo.s32 	%r265, %r502, %r191, %r3;
	mad.lo.s32 	%r266, %r265, %r199, %r206;
	mad.lo.s32 	%r267, %r266, %r195, %r1;
	mul.wide.s32 	%rd35, %r267, 4;
	add.s64 	%rd36, %rd3, %rd35;
	ld.global.f32 	%f34, [%rd36];
	add.f32 	%f35, %f34, 0f00000000;
	st.global.f32 	[%rd36], %f35;
	add.s32 	%r502, %r502, 1;
	add.s32 	%r503, %r503, 1;
	setp.eq.s32 	%p26, %r503, %r160;
	@%p26 bra 	$L__BB3_104;
	bra.uni 	$L__BB3_90;
$L__BB3_91:
	ld.param.u32 	%r433, [_Z20convolutionKernel_WBiiiiPfiiiS_S_S_iiiii_param_15];
	setp.ne.s32 	%p12, %r433, 0;
	@%p12 bra 	$L__BB3_98;
	ld.param.u32 	%r418, [_Z20convolutionKernel_WBiiiiPfiiiS_S_S_iiiii_param_0];
	and.b32  	%r169, %r418, 3;
	setp.lt.u32 	%p17, %r418, 4;
	mov.b32 	%r506, 0;
	@%p17 bra 	$L__BB3_95;
	ld.param.u32 	%r419, [_Z20convolutionKernel_WBiiiiPfiiiS_S_S_iiiii_param_0];
	and.b32  	%r506, %r419, 2147483644;
	mov.b32 	%r504, 0;
$L__BB3_94:
	mad.lo.s32 	%r234, %r504, %r191, %r3;
	mad.lo.s32 	%r235, %r234, %r199, %r206;
	mad.lo.s32 	%r236, %r235, %r195, %r1;
	mul.wide.s32 	%rd17, %r236, 4;
	add.s64 	%rd18, %rd3, %rd17;
	ld.global.f32 	%f16, [%rd18];
	add.f32 	%f17, %f16, 0f00000000;
	st.global.f32 	[%rd18], %f17;
	add.s32 	%r237, %r234, %r191;
	mad.lo.s32 	%r238, %r237, %r199, %r206;
	mad.lo.s32 	%r239, %r238, %r195, %r1;
	mul.wide.s32 	%rd19, %r239, 4;
	add.s64 	%rd20, %rd3, %rd19;
	ld.global.f32 	%f18, [%rd20];
	add.f32 	%f19, %f18, 0f00000000;
	st.global.f32 	[%rd20], %f19;
	add.s32 	%r240, %r237, %r191;
	mad.lo.s32 	%r241, %r240, %r199, %r206;
	mad.lo.s32 	%r242, %r241, %r195, %r1;
	mul.wide.s32 	%rd21, %r242, 4;
	add.s64 	%rd22, %rd3, %rd21;
	ld.global.f32 	%f20, [%rd22];
	add.f32 	%f21, %f20, 0f00000000;
	st.global.f32 	[%rd22], %f21;
	add.s32 	%r243, %r240, %r191;
	mad.lo.s32 	%r244, %r243, %r199, %r206;
	mad.lo.s32 	%r245, %r244, %r195, %r1;
	mul.wide.s32 	%rd23, %r245, 4;
	add.s64 	%rd24, %rd3, %rd23;
	ld.global.f32 	%f22, [%rd24];
	add.f32 	%f23, %f22, 0f00000000;
	st.global.f32 	[%rd24], %f23;
	add.s32 	%r504, %r504, 4;
	setp.ne.s32 	%p18, %r504, %r506;
	@%p18 bra 	$L__BB3_94;
$L__BB3_95:
	setp.eq.s32 	%p19, %r169, 0;
	@%p19 bra 	$L__BB3_104;
	mov.b32 	%r507, 0;
$L__BB3_97:
	.pragma "nounroll";
	mad.lo.s32 	%r247, %r506, %r191, %r3;
	mad.lo.s32 	%r248, %r247, %r199, %r206;
	mad.lo.s32 	%r249, %r248, %r195, %r1;
	mul.wide.s32 	%rd25, %r249, 4;
	add.s64 	%rd26, %rd3, %rd25;
	ld.global.f32 	%f24, [%rd26];
	add.f32 	%f25, %f24, 0f00000000;
	st.global.f32 	[%rd26], %f25;
	add.s32 	%r506, %r506, 1;
	add.s32 	%r507, %r507, 1;
	setp.eq.s32 	%p20, %r507, %r169;
	@%p20 bra 	$L__BB3_104;
	bra.uni 	$L__BB3_97;
$L__BB3_98:
	ld.param.u32 	%r416, [_Z20convolutionKernel_WBiiiiPfiiiS_S_S_iiiii_param_0];
	and.b32  	%r178, %r416, 3;
	setp.lt.u32 	%p13, %r416, 4;
	mov.b32 	%r510, 0;
	@%p13 bra 	$L__BB3_101;
	ld.param.u32 	%r417, [_Z20convolutionKernel_WBiiiiPfiiiS_S_S_iiiii_param_0];
	and.b32  	%r510, %r417, 2147483644;
	mov.b32 	%r508, 0;
$L__BB3_100:
	mad.lo.s32 	%r216, %r508, %r191, %r3;
	mad.lo.s32 	%r217, %r216, %r199, %r206;
	mad.lo.s32 	%r218, %r217, %r195, %r1;
	mul.wide.s32 	%rd7, %r218, 4;
	add.s64 	%rd8, %rd3, %rd7;
	ld.global.f32 	%f6, [%rd8];
	add.f32 	%f7, %f6, 0f00000000;
	st.global.f32 	[%rd8], %f7;
	add.s32 	%r219, %r216, %r191;
	mad.lo.s32 	%r220, %r219, %r199, %r206;
	mad.lo.s32 	%r221, %r220, %r195, %r1;
	mul.wide.s32 	%rd9, %r221, 4;
	add.s64 	%rd10, %rd3, %rd9;
	ld.global.f32 	%f8, [%rd10];
	add.f32 	%f9, %f8, 0f00000000;
	st.global.f32 	[%rd10], %f9;
	add.s32 	%r222, %r219, %r191;
	mad.lo.s32 	%r223, %r222, %r199, %r206;
	mad.lo.s32 	%r224, %r223, %r195, %r1;
	mul.wide.s32 	%rd11, %r224, 4;
	add.s64 	%rd12, %rd3, %rd11;
	ld.global.f32 	%f10, [%rd12];
	add.f32 	%f11, %f10, 0f00000000;
	st.global.f32 	[%rd12], %f11;
	add.s32 	%r225, %r222, %r191;
	mad.lo.s32 	%r226, %r225, %r199, %r206;
	mad.lo.s32 	%r227, %r226, %r195, %r1;
	mul.wide.s32 	%rd13, %r227, 4;
	add.s64 	%rd14, %rd3, %rd13;
	ld.global.f32 	%f12, [%rd14];
	add.f32 	%f13, %f12, 0f00000000;
	st.global.f32 	[%rd14], %f13;
	add.s32 	%r508, %r508, 4;
	setp.ne.s32 	%p14, %r508, %r510;
	@%p14 bra 	$L__BB3_100;
$L__BB3_101:
	setp.eq.s32 	%p15, %r178, 0;
	@%p15 bra 	$L__BB3_104;
	mov.b32 	%r511, 0;
$L__BB3_103:
	.pragma "nounroll";
	mad.lo.s32 	%r229, %r510, %r191, %r3;
	mad.lo.s32 	%r230, %r229, %r199, %r206;
	mad.lo.s32 	%r231, %r230, %r195, %r1;
	mul.wide.s32 	%rd15, %r231, 4;
	add.s64 	%rd16, %rd3, %rd15;
	ld.global.f32 	%f14, [%rd16];
	add.f32 	%f15, %f14, 0f00000000;
	st.global.f32 	[%rd16], %f15;
	add.s32 	%r510, %r510, 1;
	add.s32 	%r511, %r511, 1;
	setp.ne.s32 	%p16, %r511, %r178;
	@%p16 bra 	$L__BB3_103;
$L__BB3_104:
	ret;

}


// ===== COMPILED SASS (sm_100) =====

	.target	sm_100

	.elftype	@"ET_EXEC"


//--------------------- .note.nv.tkinfo           --------------------------
	.section	.note.nv.tkinfo,"",@"SHT_NOTE"
	.sectionflags	@"SHF_NOTE_NV_TKINFO"
	.tkinfo
        /*0018*/ 	.word	0x00000002
        /*0030*/ 	.string	""
        /*0030*/ 	.string	"ptxas"
        /*0030*/ 	.string	"Cuda compilation tools, release 13.0, V13.0.88"
        /*0030*/ 	.string	"Build cuda_13.0.r13.0/compiler.36424714_0"
        /*0030*/ 	.string	"-arch sm_100 -m 64 "



//--------------------- .note.nv.cuinfo           --------------------------
	.section	.note.nv.cuinfo,"",@"SHT_NOTE"
	.sectionflags	@"SHF_NOTE_NV_CUINFO"
        /*0018*/ 	.short	0x0002
        /*001a*/ 	.short	0x0064
        /*001c*/ 	.short	0x0082
	.zero		2


//--------------------- .nv.info                  --------------------------
	.section	.nv.info,"",@"SHT_CUDA_INFO"
	.align	4


	//----- nvinfo : EIATTR_REGCOUNT
	.align		4
        /*0000*/ 	.byte	0x04, 0x2f
        /*0002*/ 	.short	(.L_1 - .L_0)
	.align		4
.L_0:
        /*0004*/ 	.word	index@(_Z17convolutionKerneliiiiiiiPfS_S_iiiii)
        /*0008*/ 	.word	0x0000001c


	//----- nvinfo : EIATTR_FRAME_SIZE
	.align		4
.L_1:
        /*000c*/ 	.byte	0x04, 0x11
        /*000e*/ 	.short	(.L_3 - .L_2)
	.align		4
.L_2:
        /*0010*/ 	.word	index@(_Z17convolutionKerneliiiiiiiPfS_S_iiiii)
        /*0014*/ 	.word	0x00000000


	//----- nvinfo : EIATTR_REGCOUNT
	.align		4
.L_3:
        /*0018*/ 	.byte	0x04, 0x2f
        /*001a*/ 	.short	(.L_5 - .L_4)
	.align		4
.L_4:
        /*001c*/ 	.word	index@(_Z28convolutionBackwardKernel_dwiiiiPfiiiS_S_iiiii)
        /*0020*/ 	.word	0x0000001c


	//----- nvinfo : EIATTR_FRAME_SIZE
	.align		4
.L_5:
        /*0024*/ 	.byte	0x04, 0x11
        /*0026*/ 	.short	(.L_7 - .L_6)
	.align		4
.L_6:
        /*0028*/ 	.word	index@(_Z28convolutionBackwardKernel_dwiiiiPfiiiS_S_iiiii)
        /*002c*/ 	.word	0x00000000


	//----- nvinfo : EIATTR_REGCOUNT
	.align		4
.L_7:
        /*0030*/ 	.byte	0x04, 0x2f
        /*0032*/ 	.short	(.L_9 - .L_8)
	.align		4
.L_8:
        /*0034*/ 	.word	index@(_Z28convolutionBackwardKernel_dbiiiiPfS_i)
        /*0038*/ 	.word	0x0000001e


	//----- nvinfo : EIATTR_FRAME_SIZE
	.align		4
.L_9:
        /*003c*/ 	.byte	0x04, 0x11
        /*003e*/ 	.short	(.L_11 - .L_10)
	.align		4
.L_10:
        /*0040*/ 	.word	index@(_Z28convolutionBackwardKernel_dbiiiiPfS_i)
        /*0044*/ 	.word	0x00000000


	//----- nvinfo : EIATTR_REGCOUNT
	.align		4
.L_11:
        /*0048*/ 	.byte	0x04, 0x2f
        /*004a*/ 	.short	(.L_13 - .L_12)
	.align		4
.L_12:
        /*004c*/ 	.word	index@(_Z20convolutionKernel_WBiiiiPfiiiS_S_S_iiiii)
        /*0050*/ 	.word	0x0000001c


	//----- nvinfo : EIATTR_FRAME_SIZE
	.align		4
.L_13:
        /*0054*/ 	.byte	0x04, 0x11
        /*0056*/ 	.short	(.L_15 - .L_14)
	.align		4
.L_14:
        /*0058*/ 	.word	index@(_Z20convolutionKernel_WBiiiiPfiiiS_S_S_iiiii)
        /*005c*/ 	.word	0x00000000


	//----- nvinfo : EIATTR_MIN_STACK_SIZE
	.align		4
.L_15:
        /*0060*/ 	.byte	0x04, 0x12
        /*0062*/ 	.short	(.L_17 - .L_16)
	.align		4
.L_16:
        /*0064*/ 	.word	index@(_Z20convolutionKernel_WBiiiiPfiiiS_S_S_iiiii)
        /*0068*/ 	.word	0x00000000


	//----- nvinfo : EIATTR_MIN_STACK_SIZE
	.align		4
.L_17:
        /*006c*/ 	.byte	0x04, 0x12
        /*006e*/ 	.short	(.L_19 - .L_18)
	.align		4
.L_18:
        /*0070*/ 	.word	index@(_Z28convolutionBackwardKernel_dbiiiiPfS_i)
        /*0074*/ 	.word	0x00000000


	//----- nvinfo : EIATTR_MIN_STACK_SIZE
	.align		4
.L_19:
        /*0078*/ 	.byte	0x04, 0x12
        /*007a*/ 	.short	(.L_21 - .L_20)
	.align		4
.L_20:
        /*007c*/ 	.word	index@(_Z28convolutionBackwardKernel_dwiiiiPfiiiS_S_iiiii)
        /*0080*/ 	.word	0x00000000


	//----- nvinfo : EIATTR_MIN_STACK_SIZE
	.align		4
.L_21:
        /*0084*/ 	.byte	0x04, 0x12
        /*0086*/ 	.short	(.L_23 - .L_22)
	.align		4
.L_22:
        /*0088*/ 	.word	index@(_Z17convolutionKerneliiiiiiiPfS_S_iiiii)
        /*008c*/ 	.word	0x00000000
.L_23:


//--------------------- .nv.compat                --------------------------
	.section	.nv.compat,"",@"SHT_CUDA_COMPAT_INFO"
	.align	4
        /*0000*/ 	.byte	0x02, 0x09, 0x00, 0x00, 0x02, 0x02, 0x01, 0x00, 0x02, 0x05, 0x05, 0x00, 0x03, 0x07, 0x01, 0x01
        /*0010*/ 	.byte	0x02, 0x03, 0x00, 0x00, 0x02, 0x06, 0x01, 0x00, 0x04, 0x0b, 0x08, 0x00, 0x01, 0x00, 0x00, 0x00
        /*0020*/ 	.byte	0x00, 0x00, 0x00, 0x00


//--------------------- .nv.info._Z20convolutionKernel_WBiiiiPfiiiS_S_S_iiiii --------------------------
	.section	.nv.info._Z20convolutionKernel_WBiiiiPfiiiS_S_S_iiiii,"",@"SHT_CUDA_INFO"
	.sectionflags	@""
	.align	4


	//----- nvinfo : EIATTR_CUDA_API_VERSION
	.align		4
        /*0000*/ 	.byte	0x04, 0x37
        /*0002*/ 	.short	(.L_25 - .L_24)
.L_24:
        /*0004*/ 	.word	0x00000082


	//----- nvinfo : EIATTR_KPARAM_INFO
	.align		4
.L_25:
        /*0008*/ 	.byte	0x04, 0x17
        /*000a*/ 	.short	(.L_27 - .L_26)
.L_26:
        /*000c*/ 	.word	0x00000000
        /*0010*/ 	.short	0x000f
        /*0012*/ 	.short	0x0050
        /*0014*/ 	.byte	0x00, 0xf0, 0x11, 0x00


	//----- nvinfo : EIATTR_KPARAM_INFO
	.align		4
.L_27:
        /*0018*/ 	.byte	0x04, 0x17
        /*001a*/ 	.short	(.L_29 - .L_28)
.L_28:
        /*001c*/ 	.word	0x00000000
        /*0020*/ 	.short	0x000e
        /*0022*/ 	.short	0x004c
        /*0024*/ 	.byte	0x00, 0xf0, 0x11, 0x00


	//----- nvinfo : EIATTR_KPARAM_INFO
	.align		4
.L_29:
        /*0028*/ 	.byte	0x04, 0x17
        /*002a*/ 	.short	(.L_31 - .L_30)
.L_30:
        /*002c*/ 	.word	0x00000000
        /*0030*/ 	.short	0x000d
        /*0032*/ 	.short	0x0048
        /*0034*/ 	.byte	0x00, 0xf0, 0x11, 0x00


	//----- nvinfo : EIATTR_KPARAM_INFO
	.align		4
.L_31:
        /*0038*/ 	.byte	0x04, 0x17
        /*003a*/ 	.short	(.L_33 - .L_32)
.L_32:
        /*003c*/ 	.word	0x00000000
        /*0040*/ 	.short	0x000c
        /*0042*/ 	.short	0x0044
        /*0044*/ 	.byte	0x00, 0xf0, 0x11, 0x00


	//----- nvinfo : EIATTR_KPARAM_INFO
	.align		4
.L_33:
        /*0048*/ 	.byte	0x04, 0x17
        /*004a*/ 	.short	(.L_35 - .L_34)
.L_34:
        /*004c*/ 	.word	0x00000000
        /*0050*/ 	.short	0x000b
        /*0052*/ 	.short	0x0040
        /*0054*/ 	.byte	0x00, 0xf0, 0x11, 0x00


	//----- nvinfo : EIATTR_KPARAM_INFO
	.align		4
.L_35:
        /*0058*/ 	.byte	0x04, 0x17
        /*005a*/ 	.short	(.L_37 - .L_36)
.L_36:
        /*005c*/ 	.word	0x00000000
        /*0060*/ 	.short	0x000a
        /*0062*/ 	.short	0x0038
        /*0064*/ 	.byte	0x00, 0xf5, 0x21, 0x00


	//----- nvinfo : EIATTR_KPARAM_INFO
	.align		4
.L_37:
        /*0068*/ 	.byte	0x04, 0x17
        /*006a*/ 	.short	(.L_39 - .L_38)
.L_38:
        /*006c*/ 	.word	0x00000000
        /*0070*/ 	.short	0x0009
        /*0072*/ 	.short	0x0030
        /*0074*/ 	.byte	0x00, 0xf5, 0x21, 0x00


	//----- nvinfo : EIATTR_KPARAM_INFO
	.align		4
.L_39:
        /*0078*/ 	.byte	0x04, 0x17
        /*007a*/ 	.short	(.L_41 - .L_40)
.L_40:
        /*007c*/ 	.word	0x00000000
        /*0080*/ 	.short	0x0008
        /*0082*/ 	.short	0x0028
        /*0084*/ 	.byte	0x00, 0xf5, 0x21, 0x00


	//----- nvinfo : EIATTR_KPARAM_INFO
	.align		4
.L_41:
        /*0088*/ 	.byte	0x04, 0x17
        /*008a*/ 	.short	(.L_43 - .L_42)
.L_42:
        /*008c*/ 	.word	0x00000000
        /*0090*/ 	.short	0x0007
        /*0092*/ 	.short	0x0020
        /*0094*/ 	.byte	0x00, 0xf0, 0x11, 0x00


	//----- nvinfo : EIATTR_KPARAM_INFO
	.align		4
.L_43:
        /*0098*/ 	.byte	0x04, 0x17
        /*009a*/ 	.short	(.L_45 - .L_44)
.L_44:
        /*009c*/ 	.word	0x00000000
        /*00a0*/ 	.short	0x0006
        /*00a2*/ 	.short	0x001c
        /*00a4*/ 	.byte	0x00, 0xf0, 0x11, 0x00


	//----- nvinfo : EIATTR_KPARAM_INFO
	.align		4
.L_45:
        /*00a8*/ 	.byte	0x04, 0x17
        /*00aa*/ 	.short	(.L_47 - .L_46)
.L_46:
        /*00ac*/ 	.word	0x00000000
        /*00b0*/ 	.short	0x0005
        /*00b2*/ 	.short	0x0018
        /*00b4*/ 	.byte	0x00, 0xf0, 0x11, 0x00


	//----- nvinfo : EIATTR_KPARAM_INFO
	.align		4
.L_47:
        /*00b8*/ 	.byte	0x04, 0x17
        /*00ba*/ 	.short	(.L_49 - .L_48)
.L_48:
        /*00bc*/ 	.word	0x00000000
        /*00c0*/ 	.short	0x0004
        /*00c2*/ 	.short	0x0010
        /*00c4*/ 	.byte	0x00, 0xf5, 0x21, 0x00


	//----- nvinfo : EIATTR_KPARAM_INFO
	.align		4
.L_49:
        /*00c8*/ 	.byte	0x04, 0x17
        /*00ca*/ 	.short	(.L_51 - .L_50)
.L_50:
        /*00cc*/ 	.word	0x00000000
        /*00d0*/ 	.short	0x0003
        /*00d2*/ 	.short	0x000c
        /*00d4*/ 	.byte	0x00, 0xf0, 0x11, 0x00


	//----- nvinfo : EIATTR_KPARAM_INFO
	.align		4
.L_51:
        /*00d8*/ 	.byte	0x04, 0x17
        /*00da*/ 	.short	(.L_53 - .L_52)
.L_52:
        /*00dc*/ 	.word	0x00000000
        /*00e0*/ 	.short	0x0002
        /*00e2*/ 	.short	0x0008
        /*00e4*/ 	.byte	0x00, 0xf0, 0x11, 0x00


	//----- nvinfo : EIATTR_KPARAM_INFO
	.align		4
.L_53:
        /*00e8*/ 	.byte	0x04, 0x17
        /*00ea*/ 	.short	(.L_55 - .L_54)
.L_54:
        /*00ec*/ 	.word	0x00000000
        /*00f0*/ 	.short	0x0001
        /*00f2*/ 	.short	0x0004
        /*00f4*/ 	.byte	0x00, 0xf0, 0x11, 0x00


	//----- nvinfo : EIATTR_KPARAM_INFO
	.align		4
.L_55:
        /*00f8*/ 	.byte	0x04, 0x17
        /*00fa*/ 	.short	(.L_57 - .L_56)
.L_56:
        /*00fc*/ 	.word	0x00000000
        /*0100*/ 	.short	0x0000
        /*0102*/ 	.short	0x0000
        /*0104*/ 	.byte	0x00, 0xf0, 0x11, 0x00


	//----- nvinfo : EIATTR_SPARSE_MMA_MASK
	.align		4
.L_57:
        /*0108*/ 	.byte	0x03, 0x50
        /*010a*/ 	.short	0x0000


	//----- nvinfo : EIATTR_MAXREG_COUNT
	.align		4
        /*010c*/ 	.byte	0x03, 0x1b
        /*010e*/ 	.short	0x00ff


	//----- nvinfo : EIATTR_MERCURY_ISA_VERSION
	.align		4
        /*0110*/ 	.byte	0x03, 0x5f
        /*0112*/ 	.short	0x0101


	//----- nvinfo : EIATTR_VRC_CTA_INIT_COUNT
	.align		4
        /*0114*/ 	.byte	0x02, 0x4a
	.zero		1
	.zero		1


	//----- nvinfo : EIATTR_EXIT_INSTR_OFFSETS
	.align		4
        /*0118*/ 	.byte	0x04, 0x1c
        /*011a*/ 	.short	(.L_59 - .L_58)


	//   ....[0]....
.L_58:
        /*011c*/ 	.word	0x00000110


	//   ....[1]....
        /*0120*/ 	.word	0x00001b20


	//   ....[2]....
        /*0124*/ 	.word	0x000029c0


	//   ....[3]....
        /*0128*/ 	.word	0x00002aa0


	//   ....[4]....
        /*012c*/ 	.word	0x00003960


	//   ....[5]....
        /*0130*/ 	.word	0x00003a40


	//   ....[6]....
        /*0134*/ 	.word	0x000048e0


	//   ....[7]....
        /*0138*/ 	.word	0x000049c0


	//   ....[8]....
        /*013c*/ 	.word	0x00005880


	//   ....[9]....
        /*0140*/ 	.word	0x00005960


	//   ....[10]....
        /*0144*/ 	.word	0x00006800


	//   ....[11]....
        /*0148*/ 	.word	0x000068e0


	//----- nvinfo : EIATTR_CRS_STACK_SIZE
	.align		4
.L_59:
        /*014c*/ 	.byte	0x04, 0x1e
        /*014e*/ 	.short	(.L_61 - .L_60)
.L_60:
        /*0150*/ 	.word	0x00000000


	//----- nvinfo : EIATTR_CBANK_PARAM_SIZE
	.align		4
.L_61:
        /*0154*/ 	.byte	0x03, 0x19
        /*0156*/ 	.short	0x0054


	//----- nvinfo : EIATTR_PARAM_CBANK
	.align		4
        /*0158*/ 	.byte	0x04, 0x0a
        /*015a*/ 	.short	(.L_63 - .L_62)
	.align		4
.L_62:
        /*015c*/ 	.word	index@(.nv.constant0._Z20convolutionKernel_WBiiiiPfiiiS_S_S_iiiii)
        /*0160*/ 	.short	0x0380
        /*0162*/ 	.short	0x0054


	//----- nvinfo : EIATTR_SW_WAR
	.align		4
.L_63:
        /*0164*/ 	.byte	0x04, 0x36
        /*0166*/ 	.short	(.L_65 - .L_64)
.L_64:
        /*0168*/ 	.word	0x00000008
.L_65:


//--------------------- .nv.info._Z28convolutionBackwardKernel_dbiiiiPfS_i --------------------------
	.section	.nv.info._Z28convolutionBackwardKernel_dbiiiiPfS_i,"",@"SHT_CUDA_INFO"
	.sectionflags	@""
	.align	4


	//----- nvinfo : EIATTR_CUDA_API_VERSION
	.align		4
        /*0000*/ 	.byte	0x04, 0x37
        /*0002*/ 	.short	(.L_67 - .L_66)
.L_66:
        /*0004*/ 	.word	0x00000082


	//----- nvinfo : EIATTR_KPARAM_INFO
	.align		4
.L_67:
        /*0008*/ 	.byte	0x04, 0x17
        /*000a*/ 	.short	(.L_69 - .L_68)
.L_68:
        /*000c*/ 	.word	0x00000000
        /*0010*/ 	.short	0x0006
        /*0012*/ 	.short	0x0020
        /*0014*/ 	.byte	0x00, 0xf0, 0x11, 0x00


	//----- nvinfo : EIATTR_KPARAM_INFO
	.align		4
.L_69:
        /*0018*/ 	.byte	0x04, 0x17
        /*001a*/ 	.short	(.L_71 - .L_70)
.L_70:
        /*001c*/ 	.word	0x00000000
        /*0020*/ 	.short	0x0005
        /*0022*/ 	.short	0x0018
        /*0024*/ 	.byte	0x00, 0xf5, 0x21, 0x00


	//----- nvinfo : EIATTR_KPARAM_INFO
	.align		4
.L_71:
        /*0028*/ 	.byte	0x04, 0x17
        /*002a*/ 	.short	(.L_73 - .L_72)
.L_72:
        /*002c*/ 	.word	0x00000000
        /*0030*/ 	.short	0x0004
        /*0032*/ 	.short	0x0010
        /*0034*/ 	.byte	0x00, 0xf5, 0x21, 0x00


	//----- nvinfo : EIATTR_KPARAM_INFO
	.align		4
.L_73:
        /*0038*/ 	.byte	0x04, 0x17
        /*003a*/ 	.short	(.L_75 - .L_74)
.L_74:
        /*003c*/ 	.word	0x00000000
        /*0040*/ 	.short	0x0003
        /*0042*/ 	.short	0x000c
        /*0044*/ 	.byte	0x00, 0xf0, 0x11, 0x00


	//----- nvinfo : EIATTR_KPARAM_INFO
	.align		4
.L_75:
        /*0048*/ 	.byte	0x04, 0x17
        /*004a*/ 	.short	(.L_77 - .L_76)
.L_76:
        /*004c*/ 	.word	0x00000000
        /*0050*/ 	.short	0x0002
        /*0052*/ 	.short	0x0008
        /*0054*/ 	.byte	0x00, 0xf0, 0x11, 0x00


	//----- nvinfo : EIATTR_KPARAM_INFO
	.align		4
.L_77:
        /*0058*/ 	.byte	0x04, 0x17
        /*005a*/ 	.short	(.L_79 - .L_78)
.L_78:
        /*005c*/ 	.word	0x00000000
        /*0060*/ 	.short	0x0001
        /*0062*/ 	.short	0x0004
        /*0064*/ 	.byte	0x00, 0xf0, 0x11, 0x00


	//----- nvinfo : EIATTR_KPARAM_INFO
	.align		4
.L_79:
        /*0068*/ 	.byte	0x04, 0x17
        /*006a*/ 	.short	(.L_81 - .L_80)
.L_80:
        /*006c*/ 	.word	0x00000000
        /*0070*/ 	.short	0x0000
        /*0072*/ 	.short	0x0000
        /*0074*/ 	.byte	0x00, 0xf0, 0x11, 0x00


	//----- nvinfo : EIATTR_SPARSE_MMA_MASK
	.align		4
.L_81:
        /*0078*/ 	.byte	0x03, 0x50
        /*007a*/ 	.short	0x0000


	//----- nvinfo : EIATTR_MAXREG_COUNT
	.align		4
        /*007c*/ 	.byte	0x03, 0x1b
        /*007e*/ 	.short	0x00ff


	//----- nvinfo : EIATTR_MERCURY_ISA_VERSION
	.align		4
        /*0080*/ 	.byte	0x03, 0x5f
        /*0082*/ 	.short	0x0101


	//----- nvinfo : EIATTR_VRC_CTA_INIT_COUNT
	.align		4
        /*0084*/ 	.byte	0x02, 0x4a
	.zero		1
	.zero		1


	//----- nvinfo : EIATTR_EXIT_INSTR_OFFSETS
	.align		4
        /*0088*/ 	.byte	0x04, 0x1c
        /*008a*/ 	.short	(.L_83 - .L_82)


	//   ....[0]....
.L_82:
        /*008c*/ 	.word	0x00000070


	//   ....[1]....
        /*0090*/ 	.word	0x000008d0


	//----- nvinfo : EIATTR_CBANK_PARAM_SIZE
	.align		4
.L_83:
        /*0094*/ 	.byte	0x03, 0x19
        /*0096*/ 	.short	0x0024


	//----- nvinfo : EIATTR_PARAM_CBANK
	.align		4
        /*0098*/ 	.byte	0x04, 0x0a
        /*009a*/ 	.short	(.L_85 - .L_84)
	.align		4
.L_84:
        /*009c*/ 	.word	index@(.nv.constant0._Z28convolutionBackwardKernel_dbiiiiPfS_i)
        /*00a0*/ 	.short	0x0380
        /*00a2*/ 	.short	0x0024


	//----- nvinfo : EIATTR_SW_WAR
	.align		4
.L_85:
        /*00a4*/ 	.byte	0x04, 0x36
        /*00a6*/ 	.short	(.L_87 - .L_86)
.L_86:
        /*00a8*/ 	.word	0x00000008
.L_87:


//--------------------- .nv.info._Z28convolutionBackwardKernel_dwiiiiPfiiiS_S_iiiii --------------------------
	.section	.nv.info._Z28convolutionBackwardKernel_dwiiiiPfiiiS_S_iiiii,"",@"SHT_CUDA_INFO"
	.sectionflags	@""
	.align	4


	//----- nvinfo : EIATTR_CUDA_API_VERSION
	.align		4
        /*0000*/ 	.byte	0x04, 0x37
        /*0002*/ 	.short	(.L_89 - .L_88)
.L_88:
        /*0004*/ 	.word	0x00000082


	//----- nvinfo : EIATTR_KPARAM_INFO
	.align		4
.L_89:
        /*0008*/ 	.byte	0x04, 0x17
        /*000a*/ 	.short	(.L_91 - .L_90)
.L_90:
        /*000c*/ 	.word	0x00000000
        /*0010*/ 	.short	0x000e
        /*0012*/ 	.short	0x0048
        /*0014*/ 	.byte	0x00, 0xf0, 0x11, 0x00


	//----- nvinfo : EIATTR_KPARAM_INFO
	.align		4
.L_91:
        /*0018*/ 	.byte	0x04, 0x17
        /*001a*/ 	.short	(.L_93 - .L_92)
.L_92:
        /*001c*/ 	.word	0x00000000
        /*0020*/ 	.short	0x000d
        /*0022*/ 	.short	0x0044
        /*0024*/ 	.byte	0x00, 0xf0, 0x11, 0x00


	//----- nvinfo : EIATTR_KPARAM_INFO
	.align		4
.L_93:
        /*0028*/ 	.byte	0x04, 0x17
        /*002a*/ 	.short	(.L_95 - .L_94)
.L_94:
        /*002c*/ 	.word	0x00000000
        /*0030*/ 	.short	0x000c
        /*0032*/ 	.short	0x0040
        /*0034*/ 	.byte	0x00, 0xf0, 0x11, 0x00


	//----- nvinfo : EIATTR_KPARAM_INFO
	.align		4
.L_95:
        /*0038*/ 	.byte	0x04, 0x17
        /*003a*/ 	.short	(.L_97 - .L_96)
.L_96:
        /*003c*/ 	.word	0x00000000
        /*0040*/ 	.short	0x000b
        /*0042*/ 	.short	0x003c
        /*0044*/ 	.byte	0x00, 0xf0, 0x11, 0x00


	//----- nvinfo : EIATTR_KPARAM_INFO
	.align		4
.L_97:
        /*0048*/ 	.byte	0x04, 0x17
        /*004a*/ 	.short	(.L_99 - .L_98)
.L_98:
        /*004c*/ 	.word	0x00000000
        /*0050*/ 	.short	0x000a
        /*0052*/ 	.short	0x0038
        /*0054*/ 	.byte	0x00, 0xf0, 0x11, 0x00


	//----- nvinfo : EIATTR_KPARAM_INFO
	.align		4
.L_99:
        /*0058*/ 	.byte	0x04, 0x17
        /*005a*/ 	.short	(.L_101 - .L_100)
.L_100:
        /*005c*/ 	.word	0x00000000
        /*0060*/ 	.short	0x0009
        /*0062*/ 	.short	0x0030
        /*0064*/ 	.byte	0x00, 0xf5, 0x21, 0x00


	//----- nvinfo : EIATTR_KPARAM_INFO
	.align		4
.L_101:
        /*0068*/ 	.byte	0x04, 0x17
        /*006a*/ 	.short	(.L_103 - .L_102)
.L_102:
        /*006c*/ 	.word	0x00000000
        /*0070*/ 	.short	0x0008
        /*0072*/ 	.short	0x0028
        /*0074*/ 	.byte	0x00, 0xf5, 0x21, 0x00


	//----- nvinfo : EIATTR_KPARAM_INFO
	.align		4
.L_103:
        /*0078*/ 	.byte	0x04, 0x17
        /*007a*/ 	.short	(.L_105 - .L_104)
.L_104:
        /*007c*/ 	.word	0x00000000
        /*0080*/ 	.short	0x0007
        /*0082*/ 	.short	0x0020
        /*0084*/ 	.byte	0x00, 0xf0, 0x11, 0x00


	//----- nvinfo : EIATTR_KPARAM_INFO
	.align		4
.L_105:
        /*0088*/ 	.byte	0x04, 0x17
        /*008a*/ 	.short	(.L_107 - .L_106)
.L_106:
        /*008c*/ 	.word	0x00000000
        /*0090*/ 	.short	0x0006
        /*0092*/ 	.short	0x001c
        /*0094*/ 	.byte	0x00, 0xf0, 0x11, 0x00


	//----- nvinfo : EIATTR_KPARAM_INFO
	.align		4
.L_107:
        /*0098*/ 	.byte	0x04, 0x17
        /*009a*/ 	.short	(.L_109 - .L_108)
.L_108:
        /*009c*/ 	.word	0x00000000
        /*00a0*/ 	.short	0x0005
        /*00a2*/ 	.short	0x0018
        /*00a4*/ 	.byte	0x00, 0xf0, 0x11, 0x00


	//----- nvinfo : EIATTR_KPARAM_INFO
	.align		4
.L_109:
        /*00a8*/ 	.byte	0x04, 0x17
        /*00aa*/ 	.short	(.L_111 - .L_110)
.L_110:
        /*00ac*/ 	.word	0x00000000
        /*00b0*/ 	.short	0x0004
        /*00b2*/ 	.short	0x0010
        /*00b4*/ 	.byte	0x00, 0xf5, 0x21, 0x00


	//----- nvinfo : EIATTR_KPARAM_INFO
	.align		4
.L_111:
        /*00b8*/ 	.byte	0x04, 0x17
        /*00ba*/ 	.short	(.L_113 - .L_112)
.L_112:
        /*00bc*/ 	.word	0x00000000
        /*00c0*/ 	.short	0x0003
        /*00c2*/ 	.short	0x000c
        /*00c4*/ 	.byte	0x00, 0xf0, 0x11, 0x00


	//----- nvinfo : EIATTR_KPARAM_INFO
	.align		4
.L_113:
        /*00c8*/ 	.byte	0x04, 0x17
        /*00ca*/ 	.short	(.L_115 - .L_114)
.L_114:
        /*00cc*/ 	.word	0x00000000
        /*00d0*/ 	.short	0x0002
        /*00d2*/ 	.short	0x0008
        /*00d4*/ 	.byte	0x00, 0xf0, 0x11, 0x00


	//----- nvinfo : EIATTR_KPARAM_INFO
	.align		4
.L_115:
        /*00d8*/ 	.byte	0x04, 0x17
        /*00da*/ 	.short	(.L_117 - .L_116)
.L_116:
        /*00dc*/ 	.word	0x00000000
        /*00e0*/ 	.short	0x0001
        /*00e2*/ 	.short	0x0004
        /*00e4*/ 	.byte	0x00, 0xf0, 0x11, 0x00


	//----- nvinfo : EIATTR_KPARAM_INFO
	.align		4
.L_117:
        /*00e8*/ 	.byte	0x04, 0x17
        /*00ea*/ 	.short	(.L_119 - .L_118)
.L_118:
        /*00ec*/ 	.word	0x00000000
        /*00f0*/ 	.short	0x0000
        /*00f2*/ 	.short	0x0000
        /*00f4*/ 	.byte	0x00, 0xf0, 0x11, 0x00


	//----- nvinfo : EIATTR_SPARSE_MMA_MASK
	.align		4
.L_119:
        /*00f8*/ 	.byte	0x03, 0x50
        /*00fa*/ 	.short	0x0000


	//----- nvinfo : EIATTR_MAXREG_COUNT
	.align		4
        /*00fc*/ 	.byte	0x03, 0x1b
        /*00fe*/ 	.short	0x00ff


	//----- nvinfo : EIATTR_MERCURY_ISA_VERSION
	.align		4
        /*0100*/ 	.byte	0x03, 0x5f
        /*0102*/ 	.short	0x0101


	//----- nvinfo : EIATTR_VRC_CTA_INIT_COUNT
	.align		4
        /*0104*/ 	.byte	0x02, 0x4a
	.zero		1
	.zero		1


	//----- nvinfo : EIATTR_EXIT_INSTR_OFFSETS
	.align		4
        /*0108*/ 	.byte	0x04, 0x1c
        /*010a*/ 	.short	(.L_121 - .L_120)


	//   ....[0]....
.L_120:
        /*010c*/ 	.word	0x000000f0


	//   ....[1]....
        /*0110*/ 	.word	0x00001b30


	//----- nvinfo : EIATTR_CRS_STACK_SIZE
	.align		4
.L_121:
        /*0114*/ 	.byte	0x04, 0x1e
        /*0116*/ 	.short	(.L_123 - .L_122)
.L_122:
        /*0118*/ 	.word	0x00000000


	//----- nvinfo : EIATTR_CBANK_PARAM_SIZE
	.align		4
.L_123:
        /*011c*/ 	.byte	0x03, 0x19
        /*011e*/ 	.short	0x004c


	//----- nvinfo : EIATTR_PARAM_CBANK
	.align		4
        /*0120*/ 	.byte	0x04, 0x0a
        /*0122*/ 	.short	(.L_125 - .L_124)
	.align		4
.L_124:
        /*0124*/ 	.word	index@(.nv.constant0._Z28convolutionBackwardKernel_dwiiiiPfiiiS_S_iiiii)
        /*0128*/ 	.short	0x0380
        /*012a*/ 	.short	0x004c


	//----- nvinfo : EIATTR_SW_WAR
	.align		4
.L_125:
        /*012c*/ 	.byte	0x04, 0x36
        /*012e*/ 	.short	(.L_127 - .L_126)
.L_126:
        /*0130*/ 	.word	0x00000008
.L_127:


//--------------------- .nv.info._Z17convolutionKerneliiiiiiiPfS_S_iiiii --------------------------
	.section	.nv.info._Z17convolutionKerneliiiiiiiPfS_S_iiiii,"",@"SHT_CUDA_INFO"
	.sectionflags	@""
	.align	4


	//----- nvinfo : EIATTR_CUDA_API_VERSION
	.align		4
        /*0000*/ 	.byte	0x04, 0x37
        /*0002*/ 	.short	(.L_129 - .L_128)
.L_128:
        /*0004*/ 	.word	0x00000082


	//----- nvinfo : EIATTR_KPARAM_INFO
	.align		4
.L_129:
        /*0008*/ 	.byte	0x04, 0x17
        /*000a*/ 	.short	(.L_131 - .L_130)
.L_130:
        /*000c*/ 	.word	0x00000000
        /*0010*/ 	.short	0x000e
        /*0012*/ 	.short	0x0048
        /*0014*/ 	.byte	0x00, 0xf0, 0x11, 0x00


	//----- nvinfo : EIATTR_KPARAM_INFO
	.align		4
.L_131:
        /*0018*/ 	.byte	0x04, 0x17
        /*001a*/ 	.short	(.L_133 - .L_132)
.L_132:
        /*001c*/ 	.word	0x00000000
        /*0020*/ 	.short	0x000d
        /*0022*/ 	.short	0x0044
        /*0024*/ 	.byte	0x00, 0xf0, 0x11, 0x00


	//----- nvinfo : EIATTR_KPARAM_INFO
	.align		4
.L_133:
        /*0028*/ 	.byte	0x04, 0x17
        /*002a*/ 	.short	(.L_135 - .L_134)
.L_134:
        /*002c*/ 	.word	0x00000000
        /*0030*/ 	.short	0x000c
        /*0032*/ 	.short	0x0040
        /*0034*/ 	.byte	0x00, 0xf0, 0x11, 0x00


	//----- nvinfo : EIATTR_KPARAM_INFO
	.align		4
.L_135:
        /*0038*/ 	.byte	0x04, 0x17
        /*003a*/ 	.short	(.L_137 - .L_136)
.L_136:
        /*003c*/ 	.word	0x00000000
        /*0040*/ 	.short	0x000b
        /*0042*/ 	.short	0x003c
        /*0044*/ 	.byte	0x00, 0xf0, 0x11, 0x00


	//----- nvinfo : EIATTR_KPARAM_INFO
	.align		4
.L_137:
        /*0048*/ 	.byte	0x04, 0x17
        /*004a*/ 	.short	(.L_139 - .L_138)
.L_138:
        /*004c*/ 	.word	0x00000000
        /*0050*/ 	.short	0x000a
        /*0052*/ 	.short	0x0038
        /*0054*/ 	.byte	0x00, 0xf0, 0x11, 0x00


	//----- nvinfo : EIATTR_KPARAM_INFO
	.align		4
.L_139:
        /*0058*/ 	.byte	0x04, 0x17
        /*005a*/ 	.short	(.L_141 - .L_140)
.L_140:
        /*005c*/ 	.word	0x00000000
        /*0060*/ 	.short	0x0009
        /*0062*/ 	.short	0x0030
        /*0064*/ 	.byte	0x00, 0xf5, 0x21, 0x00


	//----- nvinfo : EIATTR_KPARAM_INFO
	.align		4
.L_141:
        /*0068*/ 	.byte	0x04, 0x17
        /*006a*/ 	.short	(.L_143 - .L_142)
.L_142:
        /*006c*/ 	.word	0x00000000
        /*0070*/ 	.short	0x0008
        /*0072*/ 	.short	0x0028
        /*0074*/ 	.byte	0x00, 0xf5, 0x21, 0x00


	//----- nvinfo : EIATTR_KPARAM_INFO
	.align		4
.L_143:
        /*0078*/ 	.byte	0x04, 0x17
        /*007a*/ 	.short	(.L_145 - .L_144)
.L_144:
        /*007c*/ 	.word	0x00000000
        /*0080*/ 	.short	0x0007
        /*0082*/ 	.short	0x0020
        /*0084*/ 	.byte	0x00, 0xf5, 0x21, 0x00


	//----- nvinfo : EIATTR_KPARAM_INFO
	.align		4
.L_145:
        /*0088*/ 	.byte	0x04, 0x17
        /*008a*/ 	.short	(.L_147 - .L_146)
.L_146:
        /*008c*/ 	.word	0x00000000
        /*0090*/ 	.short	0x0006
        /*0092*/ 	.short	0x0018
        /*0094*/ 	.byte	0x00, 0xf0, 0x11, 0x00


	//----- nvinfo : EIATTR_KPARAM_INFO
	.align		4
.L_147:
        /*0098*/ 	.byte	0x04, 0x17
        /*009a*/ 	.short	(.L_149 - .L_148)
.L_148:
        /*009c*/ 	.word	0x00000000
        /*00a0*/ 	.short	0x0005
        /*00a2*/ 	.short	0x0014
        /*00a4*/ 	.byte	0x00, 0xf0, 0x11, 0x00


	//----- nvinfo : EIATTR_KPARAM_INFO
	.align		4
.L_149:
        /*00a8*/ 	.byte	0x04, 0x17
        /*00aa*/ 	.short	(.L_151 - .L_150)
.L_150:
        /*00ac*/ 	.word	0x00000000
        /*00b0*/ 	.short	0x0004
        /*00b2*/ 	.short	0x0010
        /*00b4*/ 	.byte	0x00, 0xf0, 0x11, 0x00


	//----- nvinfo : EIATTR_KPARAM_INFO
	.align		4
.L_151:
        /*00b8*/ 	.byte	0x04, 0x17
        /*00ba*/ 	.short	(.L_153 - .L_152)
.L_152:
        /*00bc*/ 	.word	0x00000000
        /*00c0*/ 	.short	0x0003
        /*00c2*/ 	.short	0x000c
        /*00c4*/ 	.byte	0x00, 0xf0, 0x11, 0x00


	//----- nvinfo : EIATTR_KPARAM_INFO
	.align		4
.L_153:
        /*00c8*/ 	.byte	0x04, 0x17
        /*00ca*/ 	.short	(.L_155 - .L_154)
.L_154:
        /*00cc*/ 	.word	0x00000000
        /*00d0*/ 	.short	0x0002
        /*00d2*/ 	.short	0x0008
        /*00d4*/ 	.byte	0x00, 0xf0, 0x11, 0x00


	//----- nvinfo : EIATTR_KPARAM_INFO
	.align		4
.L_155:
        /*00d8*/ 	.byte	0x04, 0x17
        /*00da*/ 	.short	(.L_157 - .L_156)
.L_156:
        /*00dc*/ 	.word	0x00000000
        /*00e0*/ 	.short	0x0001
        /*00e2*/ 	.short	0x0004
        /*00e4*/ 	.byte	0x00, 0xf0, 0x11, 0x00


	//----- nvinfo : EIATTR_KPARAM_INFO
	.align		4
.L_157:
        /*00e8*/ 	.byte	0x04, 0x17
        /*00ea*/ 	.short	(.L_159 - .L_158)
.L_158:
        /*00ec*/ 	.word	0x00000000
        /*00f0*/ 	.short	0x0000
        /*00f2*/ 	.short	0x0000
        /*00f4*/ 	.byte	0x00, 0xf0, 0x11, 0x00


	//----- nvinfo : EIATTR_SPARSE_MMA_MASK
	.align		4
.L_159:
        /*00f8*/ 	.byte	0x03, 0x50
        /*00fa*/ 	.short	0x0000


	//----- nvinfo : EIATTR_MAXREG_COUNT
	.align		4
        /*00fc*/ 	.byte	0x03, 0x1b
        /*00fe*/ 	.short	0x00ff


	//----- nvinfo : EIATTR_MERCURY_ISA_VERSION
	.align		4
        /*0100*/ 	.byte	0x03, 0x5f
        /*0102*/ 	.short	0x0101


	//----- nvinfo : EIATTR_VRC_CTA_INIT_COUNT
	.align		4
        /*0104*/ 	.byte	0x02, 0x4a
	.zero		1
	.zero		1


	//----- nvinfo : EIATTR_EXIT_INSTR_OFFSETS
	.align		4
        /*0108*/ 	.byte	0x04, 0x1c
        /*010a*/ 	.short	(.L_161 - .L_160)


	//   ....[0]....
.L_160:
        /*010c*/ 	.word	0x00000110


	//   ....[1]....
        /*0110*/ 	.word	0x00001b20


	//   ....[2]....
        /*0114*/ 	.word	0x000029c0


	//   ....[3]....
        /*0118*/ 	.word	0x00002aa0


	//   ....[4]....
        /*011c*/ 	.word	0x00003960


	//   ....[5]....
        /*0120*/ 	.word	0x00003a40


	//   ....[6]....
        /*0124*/ 	.word	0x000048e0


	//   ....[7]....
        /*0128*/ 	.word	0x000049c0


	//   ....[8]....
        /*012c*/ 	.word	0x00005880


	//   ....[9]....
        /*0130*/ 	.word	0x00005960


	//   ....[10]....
        /*0134*/ 	.word	0x00006800


	//   ....[11]....
        /*0138*/ 	.word	0x000068e0


	//----- nvinfo : EIATTR_CRS_STACK_SIZE
	.align		4
.L_161:
        /*013c*/ 	.byte	0x04, 0x1e
        /*013e*/ 	.short	(.L_163 - .L_162)
.L_162:
        /*0140*/ 	.word	0x00000000


	//----- nvinfo : EIATTR_CBANK_PARAM_SIZE
	.align		4
.L_163:
        /*0144*/ 	.byte	0x03, 0x19
        /*0146*/ 	.short	0x004c


	//----- nvinfo : EIATTR_PARAM_CBANK
	.align		4
        /*0148*/ 	.byte	0x04, 0x0a
        /*014a*/ 	.short	(.L_165 - .L_164)
	.align		4
.L_164:
        /*014c*/ 	.word	index@(.nv.constant0._Z17convolutionKerneliiiiiiiPfS_S_iiiii)
        /*0150*/ 	.short	0x0380
        /*0152*/ 	.short	0x004c


	//----- nvinfo : EIATTR_SW_WAR
	.align		4
.L_165:
        /*0154*/ 	.byte	0x04, 0x36
        /*0156*/ 	.short	(.L_167 - .L_166)
.L_166:
        /*0158*/ 	.word	0x00000008
.L_167:


//--------------------- .nv.callgraph             --------------------------
	.section	.nv.callgraph,"",@"SHT_CUDA_CALLGRAPH"
	.align	4
	.sectionentsize	8
	.align		4
        /*0000*/ 	.word	0x00000000
	.align		4
        /*0004*/ 	.word	0xffffffff
	.align		4
        /*0008*/ 	.word	0x00000000
	.align		4
        /*000c*/ 	.word	0xfffffffe
	.align		4
        /*0010*/ 	.word	0x00000000
	.align		4
        /*0014*/ 	.word	0xfffffffd
	.align		4
        /*0018*/ 	.word	0x00000000
	.align		4
        /*001c*/ 	.word	0xfffffffc


//--------------------- .text._Z20convolutionKernel_WBiiiiPfiiiS_S_S_iiiii --------------------------
	.section	.text._Z20convolutionKernel_WBiiiiPfiiiS_S_S_iiiii,"ax",@progbits
	.align	128
        .global         _Z20convolutionKernel_WBiiiiPfiiiS_S_S_iiiii
        .type           _Z20convolutionKernel_WBiiiiPfiiiS_S_S_iiiii,@function
        .size           _Z20convolutionKernel_WBiiiiPfiiiS_S_S_iiiii,(.L_x_180 - _Z20convolutionKernel_WBiiiiPfiiiS_S_S_iiiii)
        .other          _Z20convolutionKernel_WBiiiiPfiiiS_S_S_iiiii,@"STO_CUDA_ENTRY STV_DEFAULT"
_Z20convolutionKernel_WBiiiiPfiiiS_S_S_iiiii:
.text._Z20convolutionKernel_WBiiiiPfiiiS_S_S_iiiii:
[----:B------:R-:W-:Y:S01]  /*0000*/  LDC R1, c[0x0][0x37c] ;  /* 0x0000df00ff017b82 */ /* 0x000fe20000000800 */
[----:B------:R-:W0:Y:S07]  /*0010*/  S2R R4, SR_TID.Y ;  /* 0x0000000000047919 */ /* 0x000e2e0000002200 */
[----:B------:R-:W1:Y:S01]  /*0020*/  LDC R2, c[0x0][0x360] ;  /* 0x0000d800ff027b82 */ /* 0x000e620000000800 */
[----:B------:R-:W2:Y:S01]  /*0030*/  LDCU.64 UR8, c[0x0][0x3c0] ;  /* 0x00007800ff0877ac */ /* 0x000ea20008000a00 */
[----:B------:R-:W1:Y:S06]  /*0040*/  S2R R5, SR_TID.X ;  /* 0x0000000000057919 */ /* 0x000e6c0000002100 */
[----:B------:R-:W0:Y:S08]  /*0050*/  S2UR UR5, SR_CTAID.Y ;  /* 0x00000000000579c3 */ /* 0x000e300000002600 */
[----:B------:R-:W0:Y:S08]  /*0060*/  LDC R3, c[0x0][0x364] ;  /* 0x0000d900ff037b82 */ /* 0x000e300000000800 */
[----:B------:R-:W1:Y:S08]  /*0070*/  S2UR UR4, SR_CTAID.X ;  /* 0x00000000000479c3 */ /* 0x000e700000002500 */
[----:B------:R-:W3:Y:S08]  /*0080*/  S2UR UR13, SR_CTAID.Z ;  /* 0x00000000000d79c3 */ /* 0x000ef00000002700 */
[----:B------:R-:W3:Y:S01]  /*0090*/  LDC R0, c[0x0][0x398] ;  /* 0x0000e600ff007b82 */ /* 0x000ee20000000800 */
[----:B0-----:R-:W-:-:S05]  /*00a0*/  IMAD R3, R3, UR5, R4 ;  /* 0x0000000503037c24 */ /* 0x001fca000f8e0204 */
[----:B--2---:R-:W-:Y:S02]  /*00b0*/  ISETP.GE.AND P0, PT, R3, UR8, PT ;  /* 0x0000000803007c0c */ /* 0x004fe4000bf06270 */
[----:B------:R-:W0:Y:S01]  /*00c0*/  LDC R6, c[0x0][0x380] ;  /* 0x0000e000ff067b82 */ /* 0x000e220000000800 */
[----:B-1----:R-:W-:-:S05]  /*00d0*/  IMAD R2, R2, UR4, R5 ;  /* 0x0000000402027c24 */ /* 0x002fca000f8e0205 */
[----:B------:R-:W-:-:S04]  /*00e0*/  ISETP.GE.OR P0, PT, R2, UR9, P0 ;  /* 0x0000000902007c0c */ /* 0x000fc80008706670 */
[----:B---3--:R-:W-:-:S04]  /*00f0*/  ISETP.LE.OR P0, PT, R0, UR13, P0 ;  /* 0x0000000d00007c0c */ /* 0x008fc80008703670 */
[----:B0-----:R-:W-:-:S13]  /*0100*/  ISETP.LT.OR P0, PT, R6, 0x1, P0 ;  /* 0x000000010600780c */ /* 0x001fda0000701670 */
[----:B------:R-:W-:Y:S05]  /*0110*/  @P0 EXIT ;  /* 0x000000000000094d */ /* 0x000fea0003800000 */
[----:B------:R-:W0:Y:S01]  /*0120*/  LDCU UR4, c[0x0][0x384] ;  /* 0x00007080ff0477ac */ /* 0x000e220008000800 */
[----:B------:R-:W1:Y:S01]  /*0130*/  LDC.64 R10, c[0x0][0x3c8] ;  /* 0x0000f200ff0a7b82 */ /* 0x000e620000000a00 */
[----:B------:R-:W2:Y:S01]  /*0140*/  LDCU.64 UR14, c[0x0][0x358] ;  /* 0x00006b00ff0e77ac */ /* 0x000ea20008000a00 */
[----:B------:R-:W3:Y:S01]  /*0150*/  LDCU UR6, c[0x0][0x3d0] ;  /* 0x00007a00ff0677ac */ /* 0x000ee20008000800 */
[----:B0-----:R-:W-:Y:S01]  /*0160*/  UISETP.GE.AND UP0, UPT, UR4, 0x1, UPT ;  /* 0x000000010400788c */ /* 0x001fe2000bf06270 */
[-CC-:B-1----:R-:W-:Y:S02]  /*0170*/  IMAD R16, R3, R11.reuse, -R10.reuse ;  /* 0x0000000b03107224 */ /* 0x182fe400078e0a0a */
[----:B------:R-:W-:-:S06]  /*0180*/  IMAD R10, R2, R11, -R10 ;  /* 0x0000000b020a7224 */ /* 0x000fcc00078e0a0a */
[----:B--23--:R-:W-:Y:S05]  /*0190*/  BRA.U !UP0, `(.L_x_0) ;  /* 0x0000004908147547 */ /* 0x00cfea000b800000 */
[----:B------:R-:W0:Y:S02]  /*01a0*/  LDCU UR4, c[0x0][0x39c] ;  /* 0x00007380ff0477ac */ /* 0x000e240008000800 */
[----:B0-----:R-:W-:-:S09]  /*01b0*/  UISETP.GE.AND UP0, UPT, UR4, 0x1, UPT ;  /* 0x000000010400788c */ /* 0x001fd2000bf06270 */
[----:B------:R-:W-:Y:S05]  /*01c0*/  BRA.U !UP0, `(.L_x_1) ;  /* 0x0000002908407547 */ /* 0x000fea000b800000 */
[----:B------:R-:W0:Y:S02]  /*01d0*/  LDCU UR4, c[0x0][0x3a0] ;  /* 0x00007400ff0477ac */ /* 0x000e240008000800 */
[----:B0-----:R-:W-:-:S09]  /*01e0*/  UISETP.GE.AND UP0, UPT, UR4, 0x1, UPT ;  /* 0x000000010400788c */ /* 0x001fd2000bf06270 */
[----:B------:R-:W-:Y:S05]  /*01f0*/  BRA.U !UP0, `(.L_x_2) ;  /* 0x0000001908547547 */ /* 0x000fea000b800000 */
[----:B------:R-:W-:Y:S01]  /*0200*/  FFMA R0, RZ, 1.4426950216293334961, RZ ;  /* 0x3fb8aa3bff007823 */ /* 0x000fe200000000ff */
[----:B------:R-:W-:Y:S01]  /*0210*/  HFMA2 R9, -RZ, RZ, 0.64013671875, -15.109375 ;  /* 0x391fcb8eff097431 */ /* 0x000fe200000001ff */
[----:B------:R-:W-:Y:S02]  /*0220*/  UIADD3 UR4, UPT, UPT, UR6, -0x1, URZ ;  /* 0xffffffff06047890 */ /* 0x000fe4000fffe0ff */
[----:B------:R-:W-:Y:S01]  /*0230*/  FADD R0, RZ, R0 ;  /* 0x00000000ff007221 */ /* 0x000fe20000000000 */
[----:B------:R-:W-:Y:S01]  /*0240*/  UMOV UR5, 0x1 ;  /* 0x0000000100057882 */ /* 0x000fe20000000000 */
[----:B------:R-:W-:Y:S01]  /*0250*/  UMOV UR7, 0xffffffff ;  /* 0xffffffff00077882 */ /* 0x000fe20000000000 */
[----:B------:R-:W-:Y:S01]  /*0260*/  USHF.L.U32 UR5, UR5, UR4, URZ ;  /* 0x0000000405057299 */ /* 0x000fe200080006ff */
[----:B------:R-:W-:Y:S01]  /*0270*/  FFMA R0, RZ, RZ, R0 ;  /* 0x000000ffff007223 */ /* 0x000fe20000000000 */
[----:B------:R-:W-:Y:S02]  /*0280*/  USHF.L.U32 UR4, UR7, UR4, URZ ;  /* 0x0000000407047299 */ /* 0x000fe400080006ff */
[----:B------:R-:W-:Y:S01]  /*0290*/  UISETP.NE.AND UP0, UPT, UR6, URZ, UPT ;  /* 0x000000ff0600728c */ /* 0x000fe2000bf05270 */
[----:B------:R-:W-:Y:S01]  /*02a0*/  FFMA R0, RZ, RZ, R0 ;  /* 0x000000ffff007223 */ /* 0x000fe20000000000 */
[----:B------:R-:W-:-:S02]  /*02b0*/  USHF.L.U32 UR6, UR7, UR6, URZ ;  /* 0x0000000607067299 */ /* 0x000fc400080006ff */
[----:B------:R-:W-:Y:S01]  /*02c0*/  UIADD3 UR4, UPT, UPT, UR4, 0x1, URZ ;  /* 0x0000000104047890 */ /* 0x000fe2000fffe0ff */
[----:B------:R-:W-:Y:S01]  /*02d0*/  FADD R4, R0, 1 ;  /* 0x3f80000000047421 */ /* 0x000fe20000000000 */
[----:B------:R-:W-:Y:S02]  /*02e0*/  ULOP3.LUT UR6, URZ, UR6, URZ, 0x33, !UPT ;  /* 0x00000006ff067292 */ /* 0x000fe4000f8e33ff */
[----:B------:R-:W-:Y:S01]  /*02f0*/  USEL UR10, UR4, 0xfffffff3, UP0 ;  /* 0xfffffff3040a7887 */ /* 0x000fe20008000000 */
[C---:B------:R-:W-:Y:S01]  /*0300*/  FMUL R5, R4.reuse, -7 ;  /* 0xc0e0000004057820 */ /* 0x040fe20000400000 */
[----:B------:R-:W-:Y:S01]  /*0310*/  FADD R7, R4, -1 ;  /* 0xbf80000004077421 */ /* 0x000fe20000000000 */
[----:B------:R-:W-:Y:S02]  /*0320*/  UIADD3 UR7, UPT, UPT, UR5, -0x7f, URZ ;  /* 0xffffff8105077890 */ /* 0x000fe4000fffe0ff */
[----:B------:R-:W0:Y:S01]  /*0330*/  FRND R6, R5 ;  /* 0x0000000500067307 */ /* 0x000e220000201000 */
[----:B------:R-:W-:Y:S01]  /*0340*/  FADD R7, R0, -R7 ;  /* 0x8000000700077221 */ /* 0x000fe20000000000 */
[----:B------:R-:W-:Y:S01]  /*0350*/  FFMA R4, R4, -7, -R5 ;  /* 0xc0e0000004047823 */ /* 0x000fe20000000805 */
[C---:B------:R-:W-:Y:S01]  /*0360*/  FSETP.GT.AND P1, PT, |R5|.reuse, 152, PT ;  /* 0x431800000500780b */ /* 0x040fe20003f24200 */
[----:B------:R-:W-:Y:S01]  /*0370*/  USEL UR9, UR6, 0x1f, UP0 ;  /* 0x0000001f06097887 */ /* 0x000fe20008000000 */
[----:B------:R-:W-:Y:S01]  /*0380*/  FSETP.GEU.AND P2, PT, R5, RZ, PT ;  /* 0x000000ff0500720b */ /* 0x000fe20003f4e000 */
[----:B------:R-:W-:Y:S01]  /*0390*/  FFMA R7, R7, -7, R4 ;  /* 0xc0e0000007077823 */ /* 0x000fe20000000004 */
[----:B------:R-:W-:-:S02]  /*03a0*/  UMOV UR4, URZ ;  /* 0x000000ff00047c82 */ /* 0x000fc40008000000 */
[----:B------:R-:W-:Y:S01]  /*03b0*/  FSEL R13, RZ, +INF , !P2 ;  /* 0x7f800000ff0d7808 */ /* 0x000fe20005000000 */
[----:B0-----:R-:W-:Y:S01]  /*03c0*/  FADD R0, R5, -R6 ;  /* 0x8000000605007221 */ /* 0x001fe20000000000 */
[----:B------:R-:W-:-:S03]  /*03d0*/  FSETP.GT.AND P0, PT, R6, RZ, PT ;  /* 0x000000ff0600720b */ /* 0x000fc60003f04000 */
[----:B------:R-:W-:Y:S01]  /*03e0*/  FADD R0, R0, R7 ;  /* 0x0000000700007221 */ /* 0x000fe20000000000 */
[----:B------:R-:W-:-:S03]  /*03f0*/  SEL R4, RZ, 0x83000000, P0 ;  /* 0x83000000ff047807 */ /* 0x000fc60000000000 */
[----:B------:R-:W-:-:S04]  /*0400*/  FFMA R7, R0, R9, 0.0013391353422775864601 ;  /* 0x3aaf85ed00077423 */ /* 0x000fc80000000009 */
[----:B------:R-:W-:-:S04]  /*0410*/  FFMA R7, R0, R7, 0.0096188392490148544312 ;  /* 0x3c1d985600077423 */ /* 0x000fc80000000007 */
[C---:B------:R-:W-:Y:S02]  /*0420*/  FFMA R9, R0.reuse, R7, 0.055503588169813156128 ;  /* 0x3d6357bb00097423 */ /* 0x040fe40000000007 */
[----:B------:R-:W0:Y:S02]  /*0430*/  F2I.NTZ R7, R5 ;  /* 0x0000000500077305 */ /* 0x000e240000203100 */
[----:B------:R-:W-:-:S04]  /*0440*/  FFMA R9, R0, R9, 0.24022644758224487305 ;  /* 0x3e75fdec00097423 */ /* 0x000fc80000000009 */
[----:B------:R-:W-:-:S04]  /*0450*/  FFMA R9, R0, R9, 0.69314718246459960938 ;  /* 0x3f31721800097423 */ /* 0x000fc80000000009 */
[----:B------:R-:W-:Y:S01]  /*0460*/  FFMA R9, R0, R9, 1 ;  /* 0x3f80000000097423 */ /* 0x000fe20000000009 */
[----:B------:R-:W-:Y:S02]  /*0470*/  IADD3 R0, PT, PT, R4, 0x7f000000, RZ ;  /* 0x7f00000004007810 */ /* 0x000fe40007ffe0ff */
[----:B0-----:R-:W-:-:S03]  /*0480*/  LEA R7, R7, -R4, 0x17 ;  /* 0x8000000407077211 */ /* 0x001fc600078eb8ff */
[----:B------:R-:W-:-:S04]  /*0490*/  FMUL R0, R0, R9 ;  /* 0x0000000900007220 */ /* 0x000fc80000400000 */
[----:B------:R-:W-:-:S07]  /*04a0*/  @!P1 FMUL R13, R7, R0 ;  /* 0x00000000070d9220 */ /* 0x000fce0000400000 */
.L_x_35:
[----:B0-----:R-:W0:Y:S02]  /*04b0*/  LDCU UR5, c[0x0][0x3d0] ;  /* 0x00007a00ff0577ac */ /* 0x001e240008000800 */
[----:B0-----:R-:W-:-:S09]  /*04c0*/  UISETP.NE.AND UP0, UPT, UR5, URZ, UPT ;  /* 0x000000ff0500728c */ /* 0x001fd2000bf05270 */
[----:B------:R-:W-:Y:S05]  /*04d0*/  BRA.U !UP0, `(.L_x_3) ;  /* 0x0000000908447547 */ /* 0x000fea000b800000 */
[----:B------:R-:W-:Y:S01]  /*04e0*/  HFMA2 R12, -RZ, RZ, 0, 0 ;  /* 0x00000000ff0c7431 */ /* 0x000fe200000001ff */
[----:B------:R-:W-:Y:S01]  /*04f0*/  MOV R11, RZ ;  /* 0x000000ff000b7202 */ /* 0x000fe20000000f00 */
[----:B------:R-:W-:Y:S01]  /*0500*/  HFMA2 R0, -RZ, RZ, 0, 0 ;  /* 0x00000000ff007431 */ /* 0x000fe200000001ff */
[----:B------:R-:W-:-:S06]  /*0510*/  UMOV UR5, URZ ;  /* 0x000000ff00057c82 */ /* 0x000fcc0008000000 */
.L_x_15:
[----:B------:R-:W0:Y:S02]  /*0520*/  LDCU UR6, c[0x0][0x384] ;  /* 0x00007080ff0677ac */ /* 0x000e240008000800 */
[----:B0-----:R-:W-:Y:S02]  /*0530*/  UIMAD UR16, UR4, UR6, UR5 ;  /* 0x00000006041072a4 */ /* 0x001fe4000f8e0205 */
[----:B------:R-:W-:Y:S02]  /*0540*/  UIMAD UR17, UR13, UR6, UR5 ;  /* 0x000000060d1172a4 */ /* 0x000fe4000f8e0205 */
[----:B------:R-:W-:-:S04]  /*0550*/  UIADD3 UR5, UPT, UPT, UR5, 0x1, URZ ;  /* 0x0000000105057890 */ /* 0x000fc8000fffe0ff */
[----:B------:R-:W-:-:S03]  /*0560*/  UISETP.NE.AND UP0, UPT, UR5, UR6, UPT ;  /* 0x000000060500728c */ /* 0x000fc6000bf05270 */
[----:B------:R-:W-:-:S08]  /*0570*/  UMOV UR6, URZ ;  /* 0x000000ff00067c82 */ /* 0x000fd00008000000 */
.L_x_14:
[----:B------:R-:W0:Y:S01]  /*0580*/  LDC.64 R6, c[0x0][0x388] ;  /* 0x0000e200ff067b82 */ /* 0x000e220000000a00 */
[----:B------:R-:W1:Y:S01]  /*0590*/  LDCU UR18, c[0x0][0x39c] ;  /* 0x00007380ff1277ac */ /* 0x000e620008000800 */
[----:B------:R-:W-:Y:S01]  /*05a0*/  IADD3 R5, PT, PT, R16, UR6, RZ ;  /* 0x0000000610057c10 */ /* 0x000fe2000fffe0ff */
[----:B------:R-:W2:Y:S01]  /*05b0*/  LDCU UR11, c[0x0][0x3a0] ;  /* 0x00007400ff0b77ac */ /* 0x000ea20008000800 */
[----:B------:R-:W3:Y:S01]  /*05c0*/  LDCU UR19, c[0x0][0x38c] ;  /* 0x00007180ff1377ac */ /* 0x000ee20008000800 */
[----:B-1----:R-:W-:Y:S02]  /*05d0*/  UIMAD UR8, UR17, UR18, UR6 ;  /* 0x00000012110872a4 */ /* 0x002fe4000f8e0206 */
[----:B------:R-:W-:Y:S02]  /*05e0*/  UIADD3 UR6, UPT, UPT, UR6, 0x1, URZ ;  /* 0x0000000106067890 */ /* 0x000fe4000fffe0ff */
[----:B--2---:R-:W-:Y:S01]  /*05f0*/  UIMAD UR8, UR8, UR11, URZ ;  /* 0x0000000b080872a4 */ /* 0x004fe2000f8e02ff */
[----:B0-----:R-:W-:Y:S01]  /*0600*/  ISETP.GE.AND P0, PT, R5, R6, PT ;  /* 0x000000060500720c */ /* 0x001fe20003f06270 */
[----:B------:R-:W-:Y:S01]  /*0610*/  IMAD R4, R6, UR16, R5 ;  /* 0x0000001006047c24 */ /* 0x000fe2000f8e0205 */
[----:B------:R-:W-:-:S02]  /*0620*/  UIADD3 UR12, UPT, UPT, -UR11, URZ, URZ ;  /* 0x000000ff0b0c7290 */ /* 0x000fc4000fffe1ff */
[----:B------:R-:W-:Y:S01]  /*0630*/  ISETP.GT.AND P0, PT, R5, -0x1, !P0 ;  /* 0xffffffff0500780c */ /* 0x000fe20004704270 */
[----:B------:R-:W-:Y:S01]  /*0640*/  IMAD R4, R4, R7, R10 ;  /* 0x0000000704047224 */ /* 0x000fe200078e020a */
[----:B------:R-:W-:Y:S01]  /*0650*/  MOV R5, R10 ;  /* 0x0000000a00057202 */ /* 0x000fe20000000f00 */
[----:B------:R-:W-:Y:S01]  /*0660*/  UISETP.NE.AND UP1, UPT, UR6, UR18, UPT ;  /* 0x000000120600728c */ /* 0x000fe2000bf25270 */
[----:B---3--:R-:W-:-:S10]  /*0670*/  MOV R6, UR8 ;  /* 0x0000000800067c02 */ /* 0x008fd40008000f00 */
.L_x_13:
[C---:B------:R-:W-:Y:S01]  /*0680*/  ISETP.GE.AND P1, PT, R5.reuse, UR19, PT ;  /* 0x0000001305007c0c */ /* 0x040fe2000bf26270 */
[----:B------:R-:W-:Y:S01]  /*0690*/  UIADD3 UR12, UPT, UPT, UR12, 0x1, URZ ;  /* 0x000000010c0c7890 */ /* 0x000fe2000fffe0ff */
[----:B------:R-:W-:Y:S02]  /*06a0*/  BSSY.RECONVERGENT B0, `(.L_x_4) ;  /* 0x000006d000007945 */ /* 0x000fe40003800200 */
[----:B------:R-:W-:Y:S01]  /*06b0*/  ISETP.GT.AND P1, PT, R5, -0x1, !P1 ;  /* 0xffffffff0500780c */ /* 0x000fe20004f24270 */
[----:B------:R-:W-:-:S03]  /*06c0*/  UISETP.NE.AND UP2, UPT, UR12, URZ, UPT ;  /* 0x000000ff0c00728c */ /* 0x000fc6000bf45270 */
[----:B------:R-:W-:-:S13]  /*06d0*/  PLOP3.LUT P1, PT, P0, P1, PT, 0x80, 0x8 ;  /* 0x000000000008781c */ /* 0x000fda0000723070 */
[----:B------:R-:W-:Y:S05]  /*06e0*/  @!P1 BRA `(.L_x_5) ;  /* 0x0000000400a09947 */ /* 0x000fea0003800000 */
[----:B------:R-:W0:Y:S08]  /*06f0*/  LDC.64 R8, c[0x0][0x3a8] ;  /* 0x0000ea00ff087b82 */ /* 0x000e300000000a00 */
[----:B------:R-:W1:Y:S01]  /*0700*/  LDC.64 R14, c[0x0][0x390] ;  /* 0x0000e400ff0e7b82 */ /* 0x000e620000000a00 */
[----:B0-----:R-:W-:-:S06]  /*0710*/  IMAD.WIDE R8, R6, 0x4, R8 ;  /* 0x0000000406087825 */ /* 0x001fcc00078e0208 */
[----:B------:R-:W2:Y:S01]  /*0720*/  LDG.E R8, desc[UR14][R8.64] ;  /* 0x0000000e08087981 */ /* 0x000ea2000c1e1900 */
[----:B-1----:R-:W-:-:S05]  /*0730*/  IMAD.WIDE R14, R4, 0x4, R14 ;  /* 0x00000004040e7825 */ /* 0x002fca00078e020e */
[----:B------:R-:W3:Y:S01]  /*0740*/  LDG.E R7, desc[UR14][R14.64] ;  /* 0x0000000e0e077981 */ /* 0x000ee2000c1e1900 */
[----:B------:R-:W-:Y:S01]  /*0750*/  BSSY.RECONVERGENT B1, `(.L_x_6) ;  /* 0x000004c000017945 */ /* 0x000fe20003800200 */
[----:B--2---:R-:W-:Y:S02]  /*0760*/  SHF.R.U32.HI R18, RZ, 0x17, R8 ;  /* 0x00000017ff127819 */ /* 0x004fe40000011608 */
[----:B---3--:R-:W-:Y:S02]  /*0770*/  SHF.R.U32.HI R17, RZ, 0x17, R7 ;  /* 0x00000017ff117819 */ /* 0x008fe40000011607 */
[----:B------:R-:W-:Y:S02]  /*0780*/  LOP3.LUT R20, R18, 0xff, RZ, 0xc0, !PT ;  /* 0x000000ff12147812 */ /* 0x000fe400078ec0ff */
[----:B------:R-:W-:Y:S02]  /*0790*/  LOP3.LUT R19, R17, 0xff, RZ, 0xc0, !PT ;  /* 0x000000ff11137812 */ /* 0x000fe400078ec0ff */
[----:B------:R-:W-:-:S02]  /*07a0*/  ISETP.NE.AND P4, PT, R20, 0xff, PT ;  /* 0x000000ff1400780c */ /* 0x000fc40003f85270 */
[----:B------:R-:W-:-:S11]  /*07b0*/  ISETP.NE.AND P3, PT, R19, 0xff, PT ;  /* 0x000000ff1300780c */ /* 0x000fd60003f65270 */
[----:B------:R-:W-:Y:S02]  /*07c0*/  @P4 SHF.R.U32.HI R18, RZ, 0x10, R8 ;  /* 0x00000010ff124819 */ /* 0x000fe40000011608 */
[----:B------:R-:W-:Y:S02]  /*07d0*/  @P3 SHF.R.U32.HI R17, RZ, 0x10, R7 ;  /* 0x00000010ff113819 */ /* 0x000fe40000011607 */
[----:B------:R-:W-:Y:S02]  /*07e0*/  @!P3 LOP3.LUT P1, RZ, R7, 0x7fffff, RZ, 0xc0, !PT ;  /* 0x007fffff07ffb812 */ /* 0x000fe4000782c0ff */
[----:B------:R-:W-:Y:S02]  /*07f0*/  @!P4 LOP3.LUT P2, RZ, R8, 0x7fffff, RZ, 0xc0, !PT ;  /* 0x007fffff08ffc812 */ /* 0x000fe4000784c0ff */
[----:B------:R-:W-:Y:S02]  /*0800*/  @P3 LOP3.LUT R17, R17, 0x7f, RZ, 0xc0, !PT ;  /* 0x0000007f11113812 */ /* 0x000fe400078ec0ff */
[----:B------:R-:W-:-:S02]  /*0810*/  @P4 LOP3.LUT R18, R18, 0x7f, RZ, 0xc0, !PT ;  /* 0x0000007f12124812 */ /* 0x000fc400078ec0ff */
[----:B------:R-:W-:Y:S02]  /*0820*/  @!P3 SEL R17, RZ, 0x1, !P1 ;  /* 0x00000001ff11b807 */ /* 0x000fe40004800000 */
[----:B------:R-:W-:Y:S02]  /*0830*/  @!P4 SEL R18, RZ, 0x1, !P2 ;  /* 0x00000001ff12c807 */ /* 0x000fe40005000000 */
[----:B------:R-:W-:Y:S02]  /*0840*/  SHF.R.U32.HI R21, RZ, 0x1, R17 ;  /* 0x00000001ff157819 */ /* 0x000fe40000011611 */
[----:B------:R-:W-:Y:S02]  /*0850*/  SHF.R.U32.HI R22, RZ, 0x1, R18 ;  /* 0x00000001ff167819 */ /* 0x000fe40000011612 */
[----:B------:R-:W-:Y:S02]  /*0860*/  LOP3.LUT R17, R17, 0x1, RZ, 0xc0, !PT ;  /* 0x0000000111117812 */ /* 0x000fe400078ec0ff */
[----:B------:R-:W-:-:S02]  /*0870*/  LOP3.LUT R18, R18, 0x1, RZ, 0xc0, !PT ;  /* 0x0000000112127812 */ /* 0x000fc400078ec0ff */
[----:B------:R-:W-:Y:S02]  /*0880*/  ISETP.NE.AND P1, PT, R21, 0x3f, PT ;  /* 0x0000003f1500780c */ /* 0x000fe40003f25270 */
[----:B------:R-:W-:Y:S02]  /*0890*/  ISETP.NE.AND P2, PT, R22, 0x3f, PT ;  /* 0x0000003f1600780c */ /* 0x000fe40003f45270 */
[----:B------:R-:W-:Y:S02]  /*08a0*/  ISETP.EQ.U32.AND P1, PT, R17, 0x1, P1 ;  /* 0x000000011100780c */ /* 0x000fe40000f22070 */
[----:B------:R-:W-:Y:S02]  /*08b0*/  ISETP.EQ.U32.AND P2, PT, R18, 0x1, P2 ;  /* 0x000000011200780c */ /* 0x000fe40001742070 */
[C---:B------:R-:W-:Y:S02]  /*08c0*/  ISETP.NE.AND P3, PT, R19.reuse, RZ, PT ;  /* 0x000000ff1300720c */ /* 0x040fe40003f65270 */
[----:B------:R-:W-:-:S02]  /*08d0*/  IADD3 R14, PT, PT, R19, UR7, RZ ;  /* 0x00000007130e7c10 */ /* 0x000fc4000fffe0ff */
[C---:B------:R-:W-:Y:S02]  /*08e0*/  IADD3 R18, PT, PT, R21.reuse, 0x1, RZ ;  /* 0x0000000115127810 */ /* 0x040fe40007ffe0ff */
[----:B------:R-:W-:Y:S02]  /*08f0*/  IADD3 R9, PT, PT, R22, 0x1, RZ ;  /* 0x0000000116097810 */ /* 0x000fe40007ffe0ff */
[C---:B------:R-:W-:Y:S02]  /*0900*/  ISETP.NE.AND P4, PT, R20.reuse, RZ, PT ;  /* 0x000000ff1400720c */ /* 0x040fe40003f85270 */
[----:B------:R-:W-:Y:S02]  /*0910*/  IADD3 R15, PT, PT, R20, UR7, RZ ;  /* 0x00000007140f7c10 */ /* 0x000fe4000fffe0ff */
[----:B------:R-:W-:Y:S02]  /*0920*/  @!P1 IADD3 R18, PT, PT, R21, RZ, RZ ;  /* 0x000000ff15129210 */ /* 0x000fe40007ffe0ff */
[----:B------:R-:W-:-:S02]  /*0930*/  @!P2 IADD3 R9, PT, PT, R22, RZ, RZ ;  /* 0x000000ff1609a210 */ /* 0x000fc40007ffe0ff */
[----:B------:R-:W-:Y:S02]  /*0940*/  SEL R21, R14, RZ, P3 ;  /* 0x000000ff0e157207 */ /* 0x000fe40001800000 */
[----:B------:R-:W-:Y:S02]  /*0950*/  SEL R22, R15, RZ, P4 ;  /* 0x000000ff0f167207 */ /* 0x000fe40002000000 */
[----:B------:R-:W-:Y:S02]  /*0960*/  ISETP.NE.AND P3, PT, R18, RZ, PT ;  /* 0x000000ff1200720c */ /* 0x000fe40003f65270 */
[----:B------:R-:W-:Y:S02]  /*0970*/  ISETP.NE.AND P5, PT, R9, RZ, PT ;  /* 0x000000ff0900720c */ /* 0x000fe40003fa5270 */
[----:B------:R-:W-:Y:S02]  /*0980*/  ISETP.EQ.AND P1, PT, R21, UR9, P3 ;  /* 0x0000000915007c0c */ /* 0x000fe40009f22270 */
[----:B------:R-:W-:-:S04]  /*0990*/  ISETP.EQ.AND P2, PT, R22, UR9, P5 ;  /* 0x0000000916007c0c */ /* 0x000fc8000af42270 */
[----:B------:R-:W-:Y:S02]  /*09a0*/  PLOP3.LUT P1, PT, P1, P2, PT, 0xf8, 0x8f ;  /* 0x00000000008f781c */ /* 0x000fe40000f25f70 */
[----:B------:R-:W-:Y:S02]  /*09b0*/  ISETP.NE.AND P4, PT, R21, RZ, PT ;  /* 0x000000ff1500720c */ /* 0x000fe40003f85270 */
[----:B------:R-:W-:Y:S02]  /*09c0*/  SEL R14, RZ, 0x80, !P3 ;  /* 0x00000080ff0e7807 */ /* 0x000fe40005800000 */
[----:B------:R-:W-:Y:S02]  /*09d0*/  ISETP.NE.AND P3, PT, R22, RZ, PT ;  /* 0x000000ff1600720c */ /* 0x000fe40003f65270 */
[----:B------:R-:W-:Y:S02]  /*09e0*/  SEL R20, RZ, 0x80, !P5 ;  /* 0x00000080ff147807 */ /* 0x000fe40006800000 */
[----:B------:R-:W-:Y:S01]  /*09f0*/  SEL R19, R14, RZ, P4 ;  /* 0x000000ff0e137207 */ /* 0x000fe20002000000 */
[----:B------:R-:W-:Y:S01]  /*0a00*/  HFMA2 R15, -RZ, RZ, 0, 0 ;  /* 0x00000000ff0f7431 */ /* 0x000fe200000001ff */
[----:B------:R-:W-:-:S02]  /*0a10*/  SEL R24, R20, RZ, P3 ;  /* 0x000000ff14187207 */ /* 0x000fc40001800000 */
[----:B------:R-:W-:Y:S02]  /*0a20*/  MOV R14, 0x1 ;  /* 0x00000001000e7802 */ /* 0x000fe40000000f00 */
[----:B------:R-:W-:Y:S02]  /*0a30*/  MOV R17, UR9 ;  /* 0x0000000900117c02 */ /* 0x000fe40008000f00 */
[----:B------:R-:W-:Y:S01]  /*0a40*/  LOP3.LUT R20, R19, R18, RZ, 0xfc, !PT ;  /* 0x0000001213147212 */ /* 0x000fe200078efcff */
[----:B------:R-:W-:Y:S06]  /*0a50*/  @P1 BRA `(.L_x_7) ;  /* 0x00000000006c1947 */ /* 0x000fec0003800000 */
[----:B------:R-:W-:Y:S02]  /*0a60*/  ISETP.NE.AND P1, PT, R21, UR9, PT ;  /* 0x0000000915007c0c */ /* 0x000fe4000bf25270 */
[----:B------:R-:W-:Y:S02]  /*0a70*/  ISETP.NE.AND P2, PT, R22, UR9, PT ;  /* 0x0000000916007c0c */ /* 0x000fe4000bf45270 */
[----:B------:R-:W-:Y:S02]  /*0a80*/  ISETP.EQ.AND P1, PT, R18, RZ, !P1 ;  /* 0x000000ff1200720c */ /* 0x000fe40004f22270 */
[----:B------:R-:W-:Y:S02]  /*0a90*/  ISETP.EQ.AND P2, PT, R9, RZ, !P2 ;  /* 0x000000ff0900720c */ /* 0x000fe40005742270 */
[----:B------:R-:W-:Y:S02]  /*0aa0*/  SHF.R.U32.HI R7, RZ, 0x1f, R7 ;  /* 0x0000001fff077819 */ /* 0x000fe40000011607 */
[----:B------:R-:W-:-:S02]  /*0ab0*/  PLOP3.LUT P1, PT, P1, P2, PT, 0xf8, 0x8f ;  /* 0x00000000008f781c */ /* 0x000fc40000f25f70 */
[----:B------:R-:W-:-:S11]  /*0ac0*/  SHF.R.U32.HI R8, RZ, 0x1f, R8 ;  /* 0x0000001fff087819 */ /* 0x000fd60000011608 */
[----:B------:R-:W-:Y:S05]  /*0ad0*/  @P1 BRA `(.L_x_8) ;  /* 0x0000000000401947 */ /* 0x000fea0003800000 */
[----:B------:R-:W-:Y:S01]  /*0ae0*/  ISETP.NE.AND P1, PT, R22, RZ, PT ;  /* 0x000000ff1600720c */ /* 0x000fe20003f25270 */
[----:B------:R-:W-:Y:S01]  /*0af0*/  HFMA2 R17, -RZ, RZ, 0, 0 ;  /* 0x00000000ff117431 */ /* 0x000fe200000001ff */
[----:B------:R-:W-:Y:S02]  /*0b00*/  CS2R R14, SRZ ;  /* 0x00000000000e7805 */ /* 0x000fe4000001ff00 */
[----:B------:R-:W-:-:S13]  /*0b10*/  ISETP.EQ.OR P1, PT, R21, RZ, !P1 ;  /* 0x000000ff1500720c */ /* 0x000fda0004f22670 */
[----:B------:R-:W-:Y:S05]  /*0b20*/  @P1 BRA `(.L_x_7) ;  /* 0x0000000000381947 */ /* 0x000fea0003800000 */
[----:B------:R-:W-:Y:S02]  /*0b30*/  IADD3 R21, PT, PT, R22, UR10, R21 ;  /* 0x0000000a16157c10 */ /* 0x000fe4000fffe015 */
[----:B------:R-:W-:Y:S02]  /*0b40*/  IADD3 R9, PT, PT, R9, R24, RZ ;  /* 0x0000001809097210 */ /* 0x000fe40007ffe0ff */
[----:B------:R-:W-:Y:S02]  /*0b50*/  ISETP.GT.AND P1, PT, R21, UR9, PT ;  /* 0x0000000915007c0c */ /* 0x000fe4000bf24270 */
[----:B------:R-:W-:Y:S01]  /*0b60*/  LOP3.LUT R15, R8, R7, RZ, 0x3c, !PT ;  /* 0x00000007080f7212 */ /* 0x000fe200078e3cff */
[----:B------:R-:W-:Y:S01]  /*0b70*/  IMAD R9, R20, R9, RZ ;  /* 0x0000000914097224 */ /* 0x000fe200078e02ff */
[----:B------:R-:W-:-:S09]  /*0b80*/  MOV R17, UR9 ;  /* 0x0000000900117c02 */ /* 0x000fd20008000f00 */
[----:B------:R-:W-:Y:S05]  /*0b90*/  @P1 BRA `(.L_x_7) ;  /* 0x00000000001c1947 */ /* 0x000fea0003800000 */
[----:B------:R-:W-:Y:S02]  /*0ba0*/  ISETP.GE.AND P1, PT, R21, RZ, PT ;  /* 0x000000ff1500720c */ /* 0x000fe40003f26270 */
[----:B------:R-:W-:Y:S02]  /*0bb0*/  VIMNMX R17, PT, PT, RZ, R21, !PT ;  /* 0x00000015ff117248 */ /* 0x000fe40007fe0100 */
[----:B------:R-:W-:Y:S01]  /*0bc0*/  SEL R14, R9, RZ, P1 ;  /* 0x000000ff090e7207 */ /* 0x000fe20000800000 */
[----:B------:R-:W-:Y:S08]  /*0bd0*/  BRA `(.L_x_7) ;  /* 0x00000000000c7947 */ /* 0x000ff00003800000 */
.L_x_8:
[----:B------:R-:W-:Y:S02]  /*0be0*/  LOP3.LUT R15, R8, R7, RZ, 0x3c, !PT ;  /* 0x00000007080f7212 */ /* 0x000fe400078e3cff */
[----:B------:R-:W-:Y:S02]  /*0bf0*/  MOV R14, RZ ;  /* 0x000000ff000e7202 */ /* 0x000fe40000000f00 */
[----:B------:R-:W-:-:S07]  /*0c00*/  MOV R17, UR9 ;  /* 0x0000000900117c02 */ /* 0x000fce0008000f00 */
.L_x_7:
[----:B------:R-:W-:Y:S05]  /*0c10*/  BSYNC.RECONVERGENT B1 ;  /* 0x0000000000017941 */ /* 0x000fea0003800200 */
.L_x_6:
[----:B------:R-:W-:Y:S01]  /*0c20*/  IADD3 R7, PT, PT, R0, -R17, RZ ;  /* 0x8000001100077210 */ /* 0x000fe20007ffe0ff */
[----:B------:R-:W-:Y:S03]  /*0c30*/  BSSY.RECONVERGENT B1, `(.L_x_9) ;  /* 0x000000a000017945 */ /* 0x000fe60003800200 */
[----:B------:R-:W-:-:S13]  /*0c40*/  ISETP.GT.AND P1, PT, R7, RZ, PT ;  /* 0x000000ff0700720c */ /* 0x000fda0003f24270 */
[----:B------:R-:W-:Y:S05]  /*0c50*/  @P1 BRA `(.L_x_10) ;  /* 0x0000000000181947 */ /* 0x000fea0003800000 */
[----:B------:R-:W-:-:S13]  /*0c60*/  ISETP.GT.AND P1, PT, R7, -0x1, PT ;  /* 0xffffffff0700780c */ /* 0x000fda0003f24270 */
[----:B------:R-:W-:Y:S05]  /*0c70*/  @P1 BRA `(.L_x_11) ;  /* 0x0000000000141947 */ /* 0x000fea0003800000 */
[----:B------:R-:W-:Y:S02]  /*0c80*/  IADD3 R8, PT, PT, -R7, RZ, RZ ;  /* 0x000000ff07087210 */ /* 0x000fe40007ffe1ff */
[----:B------:R-:W-:Y:S02]  /*0c90*/  MOV R0, R17 ;  /* 0x0000001100007202 */ /* 0x000fe40000000f00 */
[----:B------:R-:W-:Y:S01]  /*0ca0*/  SHF.R.S32.HI R11, RZ, R8, R11 ;  /* 0x00000008ff0b7219 */ /* 0x000fe2000001140b */
[----:B------:R-:W-:Y:S06]  /*0cb0*/  BRA `(.L_x_11) ;  /* 0x0000000000047947 */ /* 0x000fec0003800000 */
.L_x_10:
[----:B------:R-:W-:-:S07]  /*0cc0*/  SHF.R.U32.HI R14, RZ, R7, R14 ;  /* 0x00000007ff0e7219 */ /* 0x000fce000001160e */
.L_x_11:
[----:B------:R-:W-:Y:S05]  /*0cd0*/  BSYNC.RECONVERGENT B1 ;  /* 0x0000000000017941 */ /* 0x000fea0003800200 */
.L_x_9:
[----:B------:R-:W-:Y:S02]  /*0ce0*/  ISETP.NE.AND P1, PT, R12, R15, PT ;  /* 0x0000000f0c00720c */ /* 0x000fe40003f25270 */
[----:B------:R-:W-:-:S11]  /*0cf0*/  MOV R7, R11 ;  /* 0x0000000b00077202 */ /* 0x000fd60000000f00 */
[----:B------:R-:W-:Y:S05]  /*0d00*/  @!P1 BRA `(.L_x_12) ;  /* 0x0000000000149947 */ /* 0x000fea0003800000 */
[----:B------:R-:W-:-:S13]  /*0d10*/  ISETP.GE.AND P1, PT, R11, R14, PT ;  /* 0x0000000e0b00720c */ /* 0x000fda0003f26270 */
[C---:B------:R-:W-:Y:S02]  /*0d20*/  @P1 IADD3 R11, PT, PT, -R14.reuse, R11, RZ ;  /* 0x0000000b0e0b1210 */ /* 0x040fe40007ffe1ff */
[----:B------:R-:W-:Y:S02]  /*0d30*/  @!P1 MOV R12, R15 ;  /* 0x0000000f000c9202 */ /* 0x000fe40000000f00 */
[----:B------:R-:W-:Y:S01]  /*0d40*/  @!P1 IADD3 R11, PT, PT, R14, -R7, RZ ;  /* 0x800000070e0b9210 */ /* 0x000fe20007ffe0ff */
[----:B------:R-:W-:Y:S06]  /*0d50*/  BRA `(.L_x_5) ;  /* 0x0000000000047947 */ /* 0x000fec0003800000 */
.L_x_12:
[----:B------:R-:W-:-:S07]  /*0d60*/  IADD3 R11, PT, PT, R14, R11, RZ ;  /* 0x0000000b0e0b7210 */ /* 0x000fce0007ffe0ff */
.L_x_5:
[----:B------:R-:W-:Y:S05]  /*0d70*/  BSYNC.RECONVERGENT B0 ;  /* 0x0000000000007941 */ /* 0x000fea0003800200 */
.L_x_4:
[----:B------:R-:W-:Y:S02]  /*0d80*/  IADD3 R6, PT, PT, R6, 0x1, RZ ;  /* 0x0000000106067810 */ /* 0x000fe40007ffe0ff */
[----:B------:R-:W-:Y:S02]  /*0d90*/  IADD3 R4, PT, PT, R4, 0x1, RZ ;  /* 0x0000000104047810 */ /* 0x000fe40007ffe0ff */
[----:B------:R-:W-:Y:S01]  /*0da0*/  IADD3 R5, PT, PT, R5, 0x1, RZ ;  /* 0x0000000105057810 */ /* 0x000fe20007ffe0ff */
[----:B------:R-:W-:Y:S06]  /*0db0*/  BRA.U UP2, `(.L_x_13) ;  /* 0xfffffff902307547 */ /* 0x000fec000b83ffff */
[----:B------:R-:W-:Y:S05]  /*0dc0*/  BRA.U UP1, `(.L_x_14) ;  /* 0xfffffff501ec7547 */ /* 0x000fea000b83ffff */
[----:B------:R-:W-:Y:S05]  /*0dd0*/  BRA.U UP0, `(.L_x_15) ;  /* 0xfffffff500d07547 */ /* 0x000fea000b83ffff */
[----:B------:R-:W-:Y:S05]  /*0de0*/  BRA `(.L_x_16) ;  /* 0x0000000800387947 */ /* 0x000fea0003800000 */
.L_x_3:
[----:B------:R-:W-:Y:S01]  /*0df0*/  HFMA2 R12, -RZ, RZ, 0, 0 ;  /* 0x00000000ff0c7431 */ /* 0x000fe200000001ff */
[----:B------:R-:W-:Y:S01]  /*0e00*/  MOV R11, RZ ;  /* 0x000000ff000b7202 */ /* 0x000fe20000000f00 */
[----:B------:R-:W-:Y:S01]  /*0e10*/  HFMA2 R0, -RZ, RZ, 0, 0 ;  /* 0x00000000ff007431 */ /* 0x000fe200000001ff */
[----:B------:R-:W-:-:S06]  /*0e20*/  UMOV UR5, URZ ;  /* 0x000000ff00057c82 */ /* 0x000fcc0008000000 */
.L_x_28:
[----:B---3--:R-:W-:-:S05]  /*0e30*/  UMOV UR6, URZ ;  /* 0x000000ff00067c82 */ /* 0x008fca0008000000 */
.L_x_27:
[----:B------:R-:W0:Y:S01]  /*0e40*/  LDC R6, c[0x0][0x388] ;  /* 0x0000e200ff067b82 */ /* 0x000e220000000800 */
[----:B------:R-:W1:Y:S01]  /*0e50*/  LDCU UR12, c[0x0][0x384] ;  /* 0x00007080ff0c77ac */ /* 0x000e620008000800 */
[----:B------:R-:W-:Y:S01]  /*0e60*/  IADD3 R15, PT, PT, R16, UR6, RZ ;  /* 0x00000006100f7c10 */ /* 0x000fe2000fffe0ff */
[----:B------:R-:W-:Y:S01]  /*0e70*/  HFMA2 R17, -RZ, RZ, 0, 0 ;  /* 0x00000000ff117431 */ /* 0x000fe200000001ff */
[----:B------:R-:W2:Y:S04]  /*0e80*/  LDCU UR16, c[0x0][0x39c] ;  /* 0x00007380ff1077ac */ /* 0x000ea80008000800 */
[----:B---3--:R-:W3:Y:S01]  /*0e90*/  LDC R14, c[0x0][0x3a0] ;  /* 0x0000e800ff0e7b82 */ /* 0x008ee20000000800 */
[----:B------:R-:W4:Y:S01]  /*0ea0*/  LDCU UR18, c[0x0][0x3a0] ;  /* 0x00007400ff1277ac */ /* 0x000f220008000800 */
[----:B------:R-:W0:Y:S06]  /*0eb0*/  LDCU UR17, c[0x0][0x38c] ;  /* 0x00007180ff1177ac */ /* 0x000e2c0008000800 */
[----:B------:R-:W3:Y:S01]  /*0ec0*/  LDC.64 R4, c[0x0][0x390] ;  /* 0x0000e400ff047b82 */ /* 0x000ee20000000a00 */
[----:B-1----:R-:W-:-:S04]  /*0ed0*/  UIMAD UR8, UR13, UR12, UR5 ;  /* 0x0000000c0d0872a4 */ /* 0x002fc8000f8e0205 */
[----:B--2---:R-:W-:Y:S01]  /*0ee0*/  UIMAD UR11, UR8, UR16, UR6 ;  /* 0x00000010080b72a4 */ /* 0x004fe2000f8e0206 */
[C---:B0-----:R-:W-:Y:S01]  /*0ef0*/  ISETP.GE.AND P0, PT, R15.reuse, R6, PT ;  /* 0x000000060f00720c */ /* 0x041fe20003f06270 */
[----:B------:R-:W-:Y:S02]  /*0f00*/  UIMAD UR8, UR4, UR12, UR5 ;  /* 0x0000000c040872a4 */ /* 0x000fe4000f8e0205 */
[----:B------:R-:W-:Y:S01]  /*0f10*/  UIADD3 UR6, UPT, UPT, UR6, 0x1, URZ ;  /* 0x0000000106067890 */ /* 0x000fe2000fffe0ff */
[----:B------:R-:W-:-:S03]  /*0f20*/  ISETP.GT.AND P0, PT, R15, -0x1, !P0 ;  /* 0xffffffff0f00780c */ /* 0x000fc60004704270 */
[----:B------:R-:W-:Y:S01]  /*0f30*/  IMAD R15, R6, UR8, R15 ;  /* 0x00000008060f7c24 */ /* 0x000fe2000f8e020f */
[----:B----4-:R-:W-:-:S11]  /*0f40*/  UISETP.NE.AND UP0, UPT, UR6, UR16, UPT ;  /* 0x000000100600728c */ /* 0x010fd6000bf05270 */
.L_x_26:
[----:B------:R-:W-:Y:S01]  /*0f50*/  IADD3 R6, PT, PT, R10, R17, RZ ;  /* 0x000000110a067210 */ /* 0x000fe20007ffe0ff */
[----:B------:R-:W-:Y:S03]  /*0f60*/  BSSY.RECONVERGENT B0, `(.L_x_17) ;  /* 0x000006e000007945 */ /* 0x000fe60003800200 */
[----:B------:R-:W-:-:S04]  /*0f70*/  ISETP.GE.AND P1, PT, R6, UR17, PT ;  /* 0x0000001106007c0c */ /* 0x000fc8000bf26270 */
[----:B------:R-:W-:-:S04]  /*0f80*/  ISETP.GT.AND P1, PT, R6, -0x1, !P1 ;  /* 0xffffffff0600780c */ /* 0x000fc80004f24270 */
[----:B------:R-:W-:-:S13]  /*0f90*/  PLOP3.LUT P1, PT, P0, P1, PT, 0x80, 0x8 ;  /* 0x000000000008781c */ /* 0x000fda0000723070 */
[----:B------:R-:W-:Y:S05]  /*0fa0*/  @!P1 BRA `(.L_x_18) ;  /* 0x0000000400a49947 */ /* 0x000fea0003800000 */
[----:B------:R-:W0:Y:S01]  /*0fb0*/  LDC.64 R8, c[0x0][0x3a8] ;  /* 0x0000ea00ff087b82 */ /* 0x000e220000000a00 */
[----:B------:R-:W-:Y:S02]  /*0fc0*/  IMAD R7, R15, UR17, R6 ;  /* 0x000000110f077c24 */ /* 0x000fe4000f8e0206 */
[----:B---3--:R-:W-:Y:S02]  /*0fd0*/  IMAD R19, R14, UR11, R17 ;  /* 0x0000000b0e137c24 */ /* 0x008fe4000f8e0211 */
[----:B------:R-:W-:-:S06]  /*0fe0*/  IMAD.WIDE R6, R7, 0x4, R4 ;  /* 0x0000000407067825 */ /* 0x000fcc00078e0204 */
[----:B------:R-:W2:Y:S01]  /*0ff0*/  LDG.E R6, desc[UR14][R6.64] ;  /* 0x0000000e06067981 */ /* 0x000ea2000c1e1900 */
[----:B0-----:R-:W-:-:S06]  /*1000*/  IMAD.WIDE R8, R19, 0x4, R8 ;  /* 0x0000000413087825 */ /* 0x001fcc00078e0208 */
[----:B------:R-:W3:Y:S01]  /*1010*/  LDG.E R8, desc[UR14][R8.64] ;  /* 0x0000000e08087981 */ /* 0x000ee2000c1e1900 */
[----:B------:R-:W-:Y:S01]  /*1020*/  BSSY.RECONVERGENT B1, `(.L_x_19) ;  /* 0x000004c000017945 */ /* 0x000fe20003800200 */
[----:B--2---:R-:W-:-:S04]  /*1030*/  SHF.R.U32.HI R18, RZ, 0x17, R6 ;  /* 0x00000017ff127819 */ /* 0x004fc80000011606 */
[----:B------:R-:W-:-:S04]  /*1040*/  LOP3.LUT R22, R18, 0xff, RZ, 0xc0, !PT ;  /* 0x000000ff12167812 */ /* 0x000fc800078ec0ff */
[----:B------:R-:W-:Y:S02]  /*1050*/  ISETP.NE.AND P3, PT, R22, 0xff, PT ;  /* 0x000000ff1600780c */ /* 0x000fe40003f65270 */
[----:B---3--:R-:W-:-:S04]  /*1060*/  SHF.R.U32.HI R19, RZ, 0x17, R8 ;  /* 0x00000017ff137819 */ /* 0x008fc80000011608 */
[----:B------:R-:W-:-:S04]  /*1070*/  LOP3.LUT R20, R19, 0xff, RZ, 0xc0, !PT ;  /* 0x000000ff13147812 */ /* 0x000fc800078ec0ff */
[----:B------:R-:W-:-:S03]  /*1080*/  ISETP.NE.AND P4, PT, R20, 0xff, PT ;  /* 0x000000ff1400780c */ /* 0x000fc60003f85270 */
[----:B------:R-:W-:Y:S02]  /*1090*/  @P3 SHF.R.U32.HI R18, RZ, 0x10, R6 ;  /* 0x00000010ff123819 */ /* 0x000fe40000011606 */
[----:B------:R-:W-:Y:S02]  /*10a0*/  @!P3 LOP3.LUT P1, RZ, R6, 0x7fffff, RZ, 0xc0, !PT ;  /* 0x007fffff06ffb812 */ /* 0x000fe4000782c0ff */
[----:B------:R-:W-:Y:S02]  /*10b0*/  @P3 LOP3.LUT R18, R18, 0x7f, RZ, 0xc0, !PT ;  /* 0x0000007f12123812 */ /* 0x000fe400078ec0ff */
[----:B------:R-:W-:-:S04]  /*10c0*/  @!P3 SEL R18, RZ, 0x1, !P1 ;  /* 0x00000001ff12b807 */ /* 0x000fc80004800000 */
[----:B------:R-:W-:Y:S02]  /*10d0*/  @P4 SHF.R.U32.HI R19, RZ, 0x10, R8 ;  /* 0x00000010ff134819 */ /* 0x000fe40000011608 */
[----:B------:R-:W-:Y:S02]  /*10e0*/  @!P4 LOP3.LUT P2, RZ, R8, 0x7fffff, RZ, 0xc0, !PT ;  /* 0x007fffff08ffc812 */ /* 0x000fe4000784c0ff */
[----:B------:R-:W-:Y:S02]  /*10f0*/  @P4 LOP3.LUT R19, R19, 0x7f, RZ, 0xc0, !PT ;  /* 0x0000007f13134812 */ /* 0x000fe400078ec0ff */
[----:B------:R-:W-:Y:S02]  /*1100*/  @!P4 SEL R19, RZ, 0x1, !P2 ;  /* 0x00000001ff13c807 */ /* 0x000fe40005000000 */
[----:B------:R-:W-:Y:S02]  /*1110*/  SHF.R.U32.HI R23, RZ, 0x1, R18 ;  /* 0x00000001ff177819 */ /* 0x000fe40000011612 */
[----:B------:R-:W-:-:S02]  /*1120*/  SHF.R.U32.HI R24, RZ, 0x1, R19 ;  /* 0x00000001ff187819 */ /* 0x000fc40000011613 */
[----:B------:R-:W-:Y:S02]  /*1130*/  LOP3.LUT R18, R18, 0x1, RZ, 0xc0, !PT ;  /* 0x0000000112127812 */ /* 0x000fe400078ec0ff */
[----:B------:R-:W-:Y:S02]  /*1140*/  ISETP.NE.AND P1, PT, R23, 0x3f, PT ;  /* 0x0000003f1700780c */ /* 0x000fe40003f25270 */
[----:B------:R-:W-:Y:S02]  /*1150*/  LOP3.LUT R19, R19, 0x1, RZ, 0xc0, !PT ;  /* 0x0000000113137812 */ /* 0x000fe400078ec0ff */
[----:B------:R-:W-:Y:S02]  /*1160*/  ISETP.NE.AND P2, PT, R24, 0x3f, PT ;  /* 0x0000003f1800780c */ /* 0x000fe40003f45270 */
[----:B------:R-:W-:Y:S02]  /*1170*/  ISETP.EQ.U32.AND P1, PT, R18, 0x1, P1 ;  /* 0x000000011200780c */ /* 0x000fe40000f22070 */
[----:B------:R-:W-:-:S02]  /*1180*/  ISETP.EQ.U32.AND P2, PT, R19, 0x1, P2 ;  /* 0x000000011300780c */ /* 0x000fc40001742070 */
[C---:B------:R-:W-:Y:S02]  /*1190*/  ISETP.NE.AND P4, PT, R20.reuse, RZ, PT ;  /* 0x000000ff1400720c */ /* 0x040fe40003f85270 */
[----:B------:R-:W-:Y:S02]  /*11a0*/  IADD3 R20, PT, PT, R20, -0x71, RZ ;  /* 0xffffff8f14147810 */ /* 0x000fe40007ffe0ff */
[----:B------:R-:W-:Y:S02]  /*11b0*/  IADD3 R21, PT, PT, R23, 0x1, RZ ;  /* 0x0000000117157810 */ /* 0x000fe40007ffe0ff */
[C---:B------:R-:W-:Y:S02]  /*11c0*/  ISETP.NE.AND P3, PT, R22.reuse, RZ, PT ;  /* 0x000000ff1600720c */ /* 0x040fe40003f65270 */
[----:B------:R-:W-:Y:S02]  /*11d0*/  IADD3 R9, PT, PT, R22, -0x71, RZ ;  /* 0xffffff8f16097810 */ /* 0x000fe40007ffe0ff */
[----:B------:R-:W-:-:S02]  /*11e0*/  SEL R20, R20, RZ, P4 ;  /* 0x000000ff14147207 */ /* 0x000fc40002000000 */
[----:B------:R-:W-:Y:S02]  /*11f0*/  @!P1 IADD3 R21, PT, PT, R23, RZ, RZ ;  /* 0x000000ff17159210 */ /* 0x000fe40007ffe0ff */
[C---:B------:R-:W-:Y:S02]  /*1200*/  IADD3 R7, PT, PT, R24.reuse, 0x1, RZ ;  /* 0x0000000118077810 */ /* 0x040fe40007ffe0ff */
[----:B------:R-:W-:Y:S02]  /*1210*/  @!P2 IADD3 R7, PT, PT, R24, RZ, RZ ;  /* 0x000000ff1807a210 */ /* 0x000fe40007ffe0ff */
[----:B------:R-:W-:Y:S02]  /*1220*/  SEL R23, R9, RZ, P3 ;  /* 0x000000ff09177207 */ /* 0x000fe40001800000 */
[----:B------:R-:W-:Y:S02]  /*1230*/  ISETP.NE.AND P1, PT, R20, UR9, PT ;  /* 0x0000000914007c0c */ /* 0x000fe4000bf25270 */
[----:B------:R-:W-:-:S02]  /*1240*/  ISETP.NE.AND P5, PT, R21, RZ, PT ;  /* 0x000000ff1500720c */ /* 0x000fc40003fa5270 */
[----:B------:R-:W-:Y:S02]  /*1250*/  ISETP.NE.AND P3, PT, R7, RZ, !P1 ;  /* 0x000000ff0700720c */ /* 0x000fe40004f65270 */
[----:B------:R-:W-:-:S04]  /*1260*/  ISETP.EQ.AND P2, PT, R23, UR9, P5 ;  /* 0x0000000917007c0c */ /* 0x000fc8000af42270 */
[----:B------:R-:W-:Y:S02]  /*1270*/  PLOP3.LUT P2, PT, P2, P3, PT, 0xf8, 0x8f ;  /* 0x00000000008f781c */ /* 0x000fe40001747f70 */
[----:B------:R-:W-:Y:S02]  /*1280*/  ISETP.NE.AND P4, PT, R23, RZ, PT ;  /* 0x000000ff1700720c */ /* 0x000fe40003f85270 */
[----:B------:R-:W-:Y:S01]  /*1290*/  SEL R9, RZ, 0x80, !P5 ;  /* 0x00000080ff097807 */ /* 0x000fe20006800000 */
[----:B------:R-:W-:-:S03]  /*12a0*/  HFMA2 R18, -RZ, RZ, 0, 5.9604644775390625e-08 ;  /* 0x00000001ff127431 */ /* 0x000fc600000001ff */
[----:B------:R-:W-:Y:S02]  /*12b0*/  SEL R22, R9, RZ, P4 ;  /* 0x000000ff09167207 */ /* 0x000fe40002000000 */
[----:B------:R-:W-:Y:S02]  /*12c0*/  MOV R9, RZ ;  /* 0x000000ff00097202 */ /* 0x000fe40000000f00 */
[----:B------:R-:W-:Y:S02]  /*12d0*/  MOV R19, UR9 ;  /* 0x0000000900137c02 */ /* 0x000fe40008000f00 */
[----:B------:R-:W-:Y:S01]  /*12e0*/  LOP3.LUT R25, R22, R21, RZ, 0xfc, !PT ;  /* 0x0000001516197212 */ /* 0x000fe200078efcff */
[----:B------:R-:W-:Y:S06]  /*12f0*/  @P2 BRA `(.L_x_20) ;  /* 0x0000000000782947 */ /* 0x000fec0003800000 */
[----:B------:R-:W-:Y:S02]  /*1300*/  ISETP.NE.AND P3, PT, R23, UR9, PT ;  /* 0x0000000917007c0c */ /* 0x000fe4000bf65270 */
[----:B------:R-:W-:Y:S02]  /*1310*/  ISETP.EQ.AND P2, PT, R7, RZ, !P1 ;  /* 0x000000ff0700720c */ /* 0x000fe40004f42270 */
[----:B------:R-:W-:Y:S02]  /*1320*/  ISETP.EQ.AND P1, PT, R21, RZ, !P3 ;  /* 0x000000ff1500720c */ /* 0x000fe40005f22270 */
[----:B------:R-:W-:Y:S02]  /*1330*/  SHF.R.U32.HI R21, RZ, 0x1f, R6 ;  /* 0x0000001fff157819 */ /* 0x000fe40000011606 */
[----:B------:R-:W-:Y:S02]  /*1340*/  PLOP3.LUT P1, PT, P1, P2, PT, 0xf8, 0x8f ;  /* 0x00000000008f781c */ /* 0x000fe40000f25f70 */
[----:B------:R-:W-:-:S11]  /*1350*/  SHF.R.U32.HI R8, RZ, 0x1f, R8 ;  /* 0x0000001fff087819 */ /* 0x000fd60000011608 */
[----:B------:R-:W-:Y:S05]  /*1360*/  @P1 BRA `(.L_x_21) ;  /* 0x0000000000501947 */ /* 0x000fea0003800000 */
[----:B------:R-:W-:Y:S02]  /*1370*/  ISETP.NE.AND P1, PT, R20, RZ, PT ;  /* 0x000000ff1400720c */ /* 0x000fe40003f25270 */
[----:B------:R-:W-:Y:S02]  /*1380*/  CS2R R18, SRZ ;  /* 0x0000000000127805 */ /* 0x000fe4000001ff00 */
[----:B------:R-:W-:Y:S02]  /*1390*/  MOV R9, RZ ;  /* 0x000000ff00097202 */ /* 0x000fe40000000f00 */
[----:B------:R-:W-:-:S13]  /*13a0*/  ISETP.EQ.OR P1, PT, R23, RZ, !P1 ;  /* 0x000000ff1700720c */ /* 0x000fda0004f22670 */
[----:B------:R-:W-:Y:S05]  /*13b0*/  @P1 BRA `(.L_x_20) ;  /* 0x0000000000481947 */ /* 0x000fea0003800000 */
[----:B------:R-:W-:Y:S02]  /*13c0*/  ISETP.NE.AND P2, PT, R7, RZ, PT ;  /* 0x000000ff0700720c */ /* 0x000fe40003f45270 */
[C---:B------:R-:W-:Y:S02]  /*13d0*/  ISETP.NE.AND P1, PT, R20.reuse, RZ, PT ;  /* 0x000000ff1400720c */ /* 0x040fe40003f25270 */
[----:B------:R-:W-:Y:S02]  /*13e0*/  SEL R6, RZ, 0x80, !P2 ;  /* 0x00000080ff067807 */ /* 0x000fe40005000000 */
[----:B------:R-:W-:Y:S02]  /*13f0*/  IADD3 R20, PT, PT, R20, UR10, R23 ;  /* 0x0000000a14147c10 */ /* 0x000fe4000fffe017 */
[----:B------:R-:W-:Y:S02]  /*1400*/  SEL R6, R6, RZ, P1 ;  /* 0x000000ff06067207 */ /* 0x000fe40000800000 */
[----:B------:R-:W-:-:S02]  /*1410*/  ISETP.GT.AND P1, PT, R20, UR9, PT ;  /* 0x0000000914007c0c */ /* 0x000fc4000bf24270 */
[----:B------:R-:W-:Y:S02]  /*1420*/  IADD3 R6, PT, PT, R7, R6, RZ ;  /* 0x0000000607067210 */ /* 0x000fe40007ffe0ff */
[----:B------:R-:W-:Y:S02]  /*1430*/  LOP3.LUT R9, R8, R21, RZ, 0x3c, !PT ;  /* 0x0000001508097212 */ /* 0x000fe400078e3cff */
[----:B------:R-:W-:Y:S01]  /*1440*/  MOV R19, UR9 ;  /* 0x0000000900137c02 */ /* 0x000fe20008000f00 */
[----:B------:R-:W-:-:S06]  /*1450*/  IMAD R6, R25, R6, RZ ;  /* 0x0000000619067224 */ /* 0x000fcc00078e02ff */
[----:B------:R-:W-:Y:S05]  /*1460*/  @P1 BRA `(.L_x_20) ;  /* 0x00000000001c1947 */ /* 0x000fea0003800000 */
[----:B------:R-:W-:Y:S02]  /*1470*/  ISETP.GE.AND P1, PT, R20, RZ, PT ;  /* 0x000000ff1400720c */ /* 0x000fe40003f26270 */
[----:B------:R-:W-:Y:S02]  /*1480*/  VIMNMX R19, PT, PT, RZ, R20, !PT ;  /* 0x00000014ff137248 */ /* 0x000fe40007fe0100 */
[----:B------:R-:W-:Y:S01]  /*1490*/  SEL R18, R6, RZ, P1 ;  /* 0x000000ff06127207 */ /* 0x000fe20000800000 */
[----:B------:R-:W-:Y:S08]  /*14a0*/  BRA `(.L_x_20) ;  /* 0x00000000000c7947 */ /* 0x000ff00003800000 */
.L_x_21:
[----:B------:R-:W-:Y:S01]  /*14b0*/  HFMA2 R18, -RZ, RZ, 0, 0 ;  /* 0x00000000ff127431 */ /* 0x000fe200000001ff */
[----:B------:R-:W-:Y:S02]  /*14c0*/  LOP3.LUT R9, R8, R21, RZ, 0x3c, !PT ;  /* 0x0000001508097212 */ /* 0x000fe400078e3cff */
[----:B------:R-:W-:-:S07]  /*14d0*/  MOV R19, UR9 ;  /* 0x0000000900137c02 */ /* 0x000fce0008000f00 */
.L_x_20:
[----:B------:R-:W-:Y:S05]  /*14e0*/  BSYNC.RECONVERGENT B1 ;  /* 0x0000000000017941 */ /* 0x000fea0003800200 */
.L_x_19:
        /* <DEDUP_REMOVED lines=10> */
.L_x_23:
[----:B------:R-:W-:-:S07]  /*1590*/  SHF.R.U32.HI R18, RZ, R7, R18 ;  /* 0x00000007ff127219 */ /* 0x000fce0000011612 */
.L_x_24:
[----:B------:R-:W-:Y:S05]  /*15a0*/  BSYNC.RECONVERGENT B1 ;  /* 0x0000000000017941 */ /* 0x000fea0003800200 */
.L_x_22:
        /* <DEDUP_REMOVED lines=8> */
.L_x_25:
[----:B------:R-:W-:-:S07]  /*1630*/  IADD3 R11, PT, PT, R18, R11, RZ ;  /* 0x0000000b120b7210 */ /* 0x000fce0007ffe0ff */
.L_x_18:
[----:B------:R-:W-:Y:S05]  /*1640*/  BSYNC.RECONVERGENT B0 ;  /* 0x0000000000007941 */ /* 0x000fea0003800200 */
.L_x_17:
[----:B------:R-:W-:-:S04]  /*1650*/  IADD3 R17, PT, PT, R17, 0x1, RZ ;  /* 0x0000000111117810 */ /* 0x000fc80007ffe0ff */
[----:B------:R-:W-:-:S13]  /*1660*/  ISETP.NE.AND P1, PT, R17, UR18, PT ;  /* 0x0000001211007c0c */ /* 0x000fda000bf25270 */
[----:B------:R-:W-:Y:S05]  /*1670*/  @P1 BRA `(.L_x_26) ;  /* 0xfffffff800341947 */ /* 0x000fea000383ffff */
[----:B------:R-:W-:Y:S05]  /*1680*/  BRA.U UP0, `(.L_x_27) ;  /* 0xfffffff500ec7547 */ /* 0x000fea000b83ffff */
[----:B------:R-:W0:Y:S01]  /*1690*/  LDCU UR6, c[0x0][0x384] ;  /* 0x00007080ff0677ac */ /* 0x000e220008000800 */
[----:B------:R-:W-:-:S04]  /*16a0*/  UIADD3 UR5, UPT, UPT, UR5, 0x1, URZ ;  /* 0x0000000105057890 */ /* 0x000fc8000fffe0ff */
[----:B0-----:R-:W-:-:S09]  /*16b0*/  UISETP.NE.AND UP0, UPT, UR5, UR6, UPT ;  /* 0x000000060500728c */ /* 0x001fd2000bf05270 */
[----:B------:R-:W-:Y:S05]  /*16c0*/  BRA.U UP0, `(.L_x_28) ;  /* 0xfffffff500d87547 */ /* 0x000fea000b83ffff */
.L_x_16:
[----:B------:R-:W-:Y:S01]  /*16d0*/  ISETP.NE.AND P0, PT, R0, RZ, PT ;  /* 0x000000ff0000720c */ /* 0x000fe20003f05270 */
[----:B------:R-:W-:-:S12]  /*16e0*/  BSSY.RECONVERGENT B0, `(.L_x_29) ;  /* 0x0000036000007945 */ /* 0x000fd80003800200 */
[----:B------:R-:W-:Y:S05]  /*16f0*/  @!P0 BRA `(.L_x_30) ;  /* 0x0000000000c88947 */ /* 0x000fea0003800000 */
[----:B------:R-:W-:-:S13]  /*1700*/  ISETP.NE.AND P0, PT, R0, 0xff, PT ;  /* 0x000000ff0000780c */ /* 0x000fda0003f05270 */
[----:B------:R-:W-:Y:S05]  /*1710*/  @!P0 BRA `(.L_x_31) ;  /* 0x0000000000b08947 */ /* 0x000fea0003800000 */
[----:B---3--:R-:W0:Y:S01]  /*1720*/  FLO.U32 R4, R11 ;  /* 0x0000000b00047300 */ /* 0x008e2200000e0000 */
[----:B------:R-:W-:Y:S01]  /*1730*/  ISETP.NE.AND P0, PT, R11, RZ, PT ;  /* 0x000000ff0b00720c */ /* 0x000fe20003f05270 */
[----:B------:R-:W-:Y:S01]  /*1740*/  BSSY.RECONVERGENT B1, `(.L_x_32) ;  /* 0x000000e000017945 */ /* 0x000fe20003800200 */
[----:B------:R-:W-:Y:S01]  /*1750*/  HFMA2 R5, -RZ, RZ, 0, 0 ;  /* 0x00000000ff057431 */ /* 0x000fe200000001ff */
[----:B0-----:R-:W-:-:S04]  /*1760*/  IADD3 R4, PT, PT, -R4, 0x1f, RZ ;  /* 0x0000001f04047810 */ /* 0x001fc80007ffe1ff */
[----:B------:R-:W-:-:S04]  /*1770*/  IADD3 R7, PT, PT, R4, -0xe, RZ ;  /* 0xfffffff204077810 */ /* 0x000fc80007ffe0ff */
[----:B------:R-:W-:-:S13]  /*1780*/  ISETP.EQ.OR P0, PT, R7, 0x12, !P0 ;  /* 0x000000120700780c */ /* 0x000fda0004702670 */
[----:B------:R-:W-:Y:S05]  /*1790*/  @P0 BRA `(.L_x_33) ;  /* 0x0000000000200947 */ /* 0x000fea0003800000 */
[----:B------:R-:W0:Y:S01]  /*17a0*/  LDC R5, c[0x0][0x3d0] ;  /* 0x0000f400ff057b82 */ /* 0x000e220000000800 */
[----:B------:R-:W-:Y:S02]  /*17b0*/  IADD3 R0, PT, PT, -R7, R0, RZ ;  /* 0x0000000007007210 */ /* 0x000fe40007ffe1ff */
[----:B0-----:R-:W-:-:S13]  /*17c0*/  ISETP.NE.AND P0, PT, R5, RZ, PT ;  /* 0x000000ff0500720c */ /* 0x001fda0003f05270 */
[----:B------:R-:W-:Y:S02]  /*17d0*/  @P0 IADD3 R5, PT, PT, R5, -0x1, RZ ;  /* 0xffffffff05050810 */ /* 0x000fe40007ffe0ff */
[----:B------:R-:W-:-:S04]  /*17e0*/  @P0 MOV R6, 0xffffffff ;  /* 0xffffffff00060802 */ /* 0x000fc80000000f00 */
[----:B------:R-:W-:-:S04]  /*17f0*/  @P0 SHF.L.U32 R5, R6, R5, RZ ;  /* 0x0000000506050219 */ /* 0x000fc800000006ff */
[----:B------:R-:W-:Y:S02]  /*1800*/  @P0 IADD3 R5, PT, PT, R5, 0x83, R0 ;  /* 0x0000008305050810 */ /* 0x000fe40007ffe000 */
[----:B------:R-:W-:-:S07]  /*1810*/  @!P0 IADD3 R5, PT, PT, R0, 0x75, RZ ;  /* 0x0000007500058810 */ /* 0x000fce0007ffe0ff */
.L_x_33:
[----:B------:R-:W-:Y:S05]  /*1820*/  BSYNC.RECONVERGENT B1 ;  /* 0x0000000000017941 */ /* 0x000fea0003800200 */
.L_x_32:
[----:B------:R-:W-:Y:S02]  /*1830*/  VIMNMX R5, PT, PT, R5, 0x195, PT ;  /* 0x0000019505057848 */ /* 0x000fe40003fe0100 */
[----:B------:R-:W-:Y:S02]  /*1840*/  IADD3 R4, PT, PT, R4, -0xd, RZ ;  /* 0xfffffff304047810 */ /* 0x000fe40007ffe0ff */
[----:B------:R-:W-:Y:S02]  /*1850*/  VIMNMX R6, PT, PT, R5, -0x97, !PT ;  /* 0xffffff6905067848 */ /* 0x000fe40007fe0100 */
[----:B------:R-:W-:Y:S02]  /*1860*/  SHF.L.U32 R4, R11, R4, RZ ;  /* 0x000000040b047219 */ /* 0x000fe400000006ff */
[C---:B------:R-:W-:Y:S02]  /*1870*/  IADD3 R0, PT, PT, R6.reuse, -0x7f, RZ ;  /* 0xffffff8106007810 */ /* 0x040fe40007ffe0ff */
[----:B------:R-:W-:-:S02]  /*1880*/  IADD3 R7, PT, PT, R6, 0x17d, RZ ;  /* 0x0000017d06077810 */ /* 0x000fc40007ffe0ff */
[----:B------:R-:W-:-:S04]  /*1890*/  IABS R0, R0 ;  /* 0x0000000000007213 */ /* 0x000fc80000000000 */
[----:B------:R-:W-:Y:S02]  /*18a0*/  ISETP.GE.U32.AND P0, PT, R0, 0x65, PT ;  /* 0x000000650000780c */ /* 0x000fe40003f06070 */
[--C-:B------:R-:W-:Y:S02]  /*18b0*/  SHF.R.U32.HI R0, RZ, 0xa, R4.reuse ;  /* 0x0000000aff007819 */ /* 0x100fe40000011604 */
[----:B------:R-:W-:Y:S02]  /*18c0*/  SHF.R.U32.HI R4, RZ, 0xb, R4 ;  /* 0x0000000bff047819 */ /* 0x000fe40000011604 */
[----:B------:R-:W-:Y:S02]  /*18d0*/  LOP3.LUT R0, R0, 0x1, RZ, 0xc0, !PT ;  /* 0x0000000100007812 */ /* 0x000fe400078ec0ff */
[----:B------:R-:W-:Y:S02]  /*18e0*/  LOP3.LUT R5, R4, 0x7f, RZ, 0xc0, !PT ;  /* 0x0000007f04057812 */ /* 0x000fe400078ec0ff */
[----:B------:R-:W-:-:S02]  /*18f0*/  SHF.R.U32.HI R4, RZ, 0x2, R7 ;  /* 0x00000002ff047819 */ /* 0x000fc40000011607 */
[----:B------:R-:W-:-:S03]  /*1900*/  IADD3 R0, PT, PT, R0, R5, RZ ;  /* 0x0000000500007210 */ /* 0x000fc60007ffe0ff */
[C---:B------:R-:W-:Y:S01]  /*1910*/  @P0 IMAD R6, R4.reuse, 0x1fd, R7 ;  /* 0x000001fd04060824 */ /* 0x040fe200078e0207 */
[----:B------:R-:W-:Y:S02]  /*1920*/  I2FP.F32.U32 R0, R0 ;  /* 0x0000000000007245 */ /* 0x000fe40000201000 */
[----:B------:R-:W-:Y:S02]  /*1930*/  SHF.L.U32 R4, R4, 0x17, RZ ;  /* 0x0000001704047819 */ /* 0x000fe400000006ff */
[----:B------:R-:W-:Y:S01]  /*1940*/  SHF.L.U32 R5, R6, 0x17, RZ ;  /* 0x0000001706057819 */ /* 0x000fe200000006ff */
[----:B------:R-:W-:Y:S01]  /*1950*/  FFMA R0, R13, R0, 1 ;  /* 0x3f8000000d007423 */ /* 0x000fe20000000000 */
[----:B------:R-:W-:Y:S02]  /*1960*/  SEL R4, R4, 0x3f800000, P0 ;  /* 0x3f80000004047807 */ /* 0x000fe40000000000 */
[----:B------:R-:W-:Y:S01]  /*1970*/  ISETP.NE.AND P0, PT, R12, RZ, PT ;  /* 0x000000ff0c00720c */ /* 0x000fe20003f05270 */
[----:B------:R-:W-:-:S04]  /*1980*/  FMUL R5, R0, R5 ;  /* 0x0000000500057220 */ /* 0x000fc80000400000 */
[----:B------:R-:W-:-:S04]  /*1990*/  FMUL R5, R4, R5 ;  /* 0x0000000504057220 */ /* 0x000fc80000400000 */
[----:B------:R-:W-:-:S04]  /*19a0*/  FMUL R5, R4, R5 ;  /* 0x0000000504057220 */ /* 0x000fc80000400000 */
[----:B------:R-:W-:-:S05]  /*19b0*/  FMUL R5, R4, R5 ;  /* 0x0000000504057220 */ /* 0x000fca0000400000 */
[----:B------:R-:W-:Y:S01]  /*19c0*/  FSEL R0, R5, -R5, !P0 ;  /* 0x8000000505007208 */ /* 0x000fe20004000000 */
[----:B------:R-:W-:Y:S06]  /*19d0*/  BRA `(.L_x_34) ;  /* 0x0000000000187947 */ /* 0x000fec0003800000 */
.L_x_31:
[----:B------:R-:W-:Y:S02]  /*19e0*/  ISETP.NE.AND P0, PT, R12, RZ, PT ;  /* 0x000000ff0c00720c */ /* 0x000fe40003f05270 */
[----:B------:R-:W-:-:S04]  /*19f0*/  MOV R0, 0x7f800000 ;  /* 0x7f80000000007802 */ /* 0x000fc80000000f00 */
[----:B------:R-:W-:Y:S01]  /*1a00*/  FSEL R0, R0, -INF , !P0 ;  /* 0xff80000000007808 */ /* 0x000fe20004000000 */
[----:B------:R-:W-:Y:S06]  /*1a10*/  BRA `(.L_x_34) ;  /* 0x0000000000087947 */ /* 0x000fec0003800000 */
.L_x_30:
[----:B------:R-:W-:-:S04]  /*1a20*/  ISETP.NE.AND P0, PT, R12, RZ, PT ;  /* 0x000000ff0c00720c */ /* 0x000fc80003f05270 */
[----:B------:R-:W-:-:S09]  /*1a30*/  FSEL R0, -RZ, RZ, P0 ;  /* 0x000000ffff007208 */ /* 0x000fd20000000100 */
.L_x_34:
[----:B------:R-:W-:Y:S05]  /*1a40*/  BSYNC.RECONVERGENT B0 ;  /* 0x0000000000007941 */ /* 0x000fea0003800200 */
.L_x_29:
[----:B------:R-:W0:Y:S01]  /*1a50*/  LDCU UR5, c[0x0][0x398] ;  /* 0x00007300ff0577ac */ /* 0x000e220008000800 */
[----:B------:R-:W1:Y:S08]  /*1a60*/  LDC.64 R6, c[0x0][0x3c0] ;  /* 0x0000f000ff067b82 */ /* 0x000e700000000a00 */
[----:B---3--:R-:W2:Y:S01]  /*1a70*/  LDC.64 R4, c[0x0][0x3b8] ;  /* 0x0000ee00ff047b82 */ /* 0x008ea20000000a00 */
[----:B0-----:R-:W-:-:S06]  /*1a80*/  UIMAD UR5, UR4, UR5, UR13 ;  /* 0x00000005040572a4 */ /* 0x001fcc000f8e020d */
[----:B-1----:R-:W-:-:S04]  /*1a90*/  IMAD R6, R6, UR5, R3 ;  /* 0x0000000506067c24 */ /* 0x002fc8000f8e0203 */
[----:B------:R-:W-:Y:S02]  /*1aa0*/  IMAD R7, R6, R7, R2 ;  /* 0x0000000706077224 */ /* 0x000fe400078e0202 */
[----:B------:R-:W0:Y:S02]  /*1ab0*/  LDC R6, c[0x0][0x380] ;  /* 0x0000e000ff067b82 */ /* 0x000e240000000800 */
[----:B--2---:R-:W-:-:S05]  /*1ac0*/  IMAD.WIDE R4, R7, 0x4, R4 ;  /* 0x0000000407047825 */ /* 0x004fca00078e0204 */
[----:B------:R-:W2:Y:S01]  /*1ad0*/  LDG.E R7, desc[UR14][R4.64] ;  /* 0x0000000e04077981 */ /* 0x000ea2000c1e1900 */
[----:B------:R-:W-:-:S06]  /*1ae0*/  UIADD3 UR5, UPT, UPT, UR4, 0x1, URZ ;  /* 0x0000000104057890 */ /* 0x000fcc000fffe0ff */
[----:B0-----:R-:W-:Y:S01]  /*1af0*/  ISETP.NE.AND P0, PT, R6, UR5, PT ;  /* 0x0000000506007c0c */ /* 0x001fe2000bf05270 */
[----:B--2---:R-:W-:-:S05]  /*1b00*/  FADD R7, R7, R0 ;  /* 0x0000000007077221 */ /* 0x004fca0000000000 */
[----:B------:R0:W-:Y:S07]  /*1b10*/  STG.E desc[UR14][R4.64], R7 ;  /* 0x0000000704007986 */ /* 0x0001ee000c10190e */
[----:B------:R-:W-:Y:S05]  /*1b20*/  @!P0 EXIT ;  /* 0x000000000000894d */ /* 0x000fea0003800000 */
[----:B------:R-:W-:Y:S01]  /*1b30*/  UMOV UR4, UR5 ;  /* 0x0000000500047c82 */ /* 0x000fe20008000000 */
[----:B------:R-:W-:Y:S05]  /*1b40*/  BRA `(.L_x_35) ;  /* 0xffffffe800587947 */ /* 0x000fea000383ffff */
.L_x_2:
[C---:B------:R-:W-:Y:S01]  /*1b50*/  ISETP.GE.U32.AND P0, PT, R6.reuse, 0x4, PT ;  /* 0x000000040600780c */ /* 0x040fe20003f06070 */
[----:B------:R-:W-:Y:S01]  /*1b60*/  HFMA2 R8, -RZ, RZ, 0, 0 ;  /* 0x00000000ff087431 */ /* 0x000fe200000001ff */
[----:B------:R-:W-:-:S11]  /*1b70*/  LOP3.LUT R11, R6, 0x3, RZ, 0xc0, !PT ;  /* 0x00000003060b7812 */ /* 0x000fd600078ec0ff */
[----:B------:R-:W-:Y:S05]  /*1b80*/  @!P0 BRA `(.L_x_36) ;  /* 0x0000000c00888947 */ /* 0x000fea0003800000 */
[----:B------:R-:W0:Y:S01]  /*1b90*/  LDC.64 R4, c[0x0][0x3b8] ;  /* 0x0000ee00ff047b82 */ /* 0x000e220000000a00 */
[----:B------:R-:W-:Y:S02]  /*1ba0*/  LOP3.LUT R8, R6, 0x7ffffffc, RZ, 0xc0, !PT ;  /* 0x7ffffffc06087812 */ /* 0x000fe400078ec0ff */
[----:B------:R-:W-:Y:S02]  /*1bb0*/  MOV R9, RZ ;  /* 0x000000ff00097202 */ /* 0x000fe40000000f00 */
[----:B------:R-:W-:-:S13]  /*1bc0*/  ISETP.GT.AND P0, PT, R8, RZ, PT ;  /* 0x000000ff0800720c */ /* 0x000fda0003f04270 */
[----:B------:R-:W-:Y:S05]  /*1bd0*/  @!P0 BRA `(.L_x_37) ;  /* 0x0000000800f88947 */ /* 0x000fea0003800000 */
[----:B------:R-:W-:Y:S02]  /*1be0*/  IADD3 R6, PT, PT, R8, -R9, RZ ;  /* 0x8000000908067210 */ /* 0x000fe40007ffe0ff */
[----:B------:R-:W-:Y:S02]  /*1bf0*/  PLOP3.LUT P0, PT, PT, PT, PT, 0x80, 0x8 ;  /* 0x000000000008781c */ /* 0x000fe40003f0f070 */
[----:B------:R-:W-:-:S13]  /*1c00*/  ISETP.GT.AND P1, PT, R6, 0xc, PT ;  /* 0x0000000c0600780c */ /* 0x000fda0003f24270 */
[----:B------:R-:W-:Y:S05]  /*1c10*/  @!P1 BRA `(.L_x_38) ;  /* 0x0000000400e49947 */ /* 0x000fea0003800000 */
[----:B------:R-:W1:Y:S01]  /*1c20*/  LDC.64 R6, c[0x0][0x3b8] ;  /* 0x0000ee00ff067b82 */ /* 0x000e620000000a00 */
[----:B------:R-:W-:Y:S02]  /*1c30*/  PLOP3.LUT P0, PT, PT, PT, PT, 0x8, 0x80 ;  /* 0x000000000080781c */ /* 0x000fe40003f0e170 */
[----:B------:R-:W-:-:S11]  /*1c40*/  IADD3 R10, PT, PT, R8, -0xc, RZ ;  /* 0xfffffff4080a7810 */ /* 0x000fd60007ffe0ff */
.L_x_39:
[----:B--2---:R-:W-:-:S04]  /*1c50*/  IMAD R14, R9, R0, UR13 ;  /* 0x0000000d090e7e24 */ /* 0x004fc8000f8e0200 */
[----:B------:R-:W-:-:S04]  /*1c60*/  IMAD R13, R14, UR8, R3 ;  /* 0x000000080e0d7c24 */ /* 0x000fc8000f8e0203 */
[----:B------:R-:W-:-:S04]  /*1c70*/  IMAD R13, R13, UR9, R2 ;  /* 0x000000090d0d7c24 */ /* 0x000fc8000f8e0202 */
[----:B-1----:R-:W-:-:S05]  /*1c80*/  IMAD.WIDE R12, R13, 0x4, R6 ;  /* 0x000000040d0c7825 */ /* 0x002fca00078e0206 */
[----:B------:R-:W2:Y:S01]  /*1c90*/  LDG.E R15, desc[UR14][R12.64] ;  /* 0x0000000e0c0f7981 */ /* 0x000ea2000c1e1900 */
[----:B------:R-:W-:-:S05]  /*1ca0*/  IADD3 R16, PT, PT, R14, R0, RZ ;  /* 0x000000000e107210 */ /* 0x000fca0007ffe0ff */
[----:B------:R-:W-:-:S04]  /*1cb0*/  IMAD R17, R16, UR8, R3 ;  /* 0x0000000810117c24 */ /* 0x000fc8000f8e0203 */
[----:B------:R-:W-:Y:S02]  /*1cc0*/  IMAD R17, R17, UR9, R2 ;  /* 0x0000000911117c24 */ /* 0x000fe4000f8e0202 */
[----:B--2---:R-:W-:Y:S02]  /*1cd0*/  FADD R19, RZ, R15 ;  /* 0x0000000fff137221 */ /* 0x004fe40000000000 */
[----:B------:R-:W-:-:S03]  /*1ce0*/  IMAD.WIDE R14, R17, 0x4, R6 ;  /* 0x00000004110e7825 */ /* 0x000fc600078e0206 */
[----:B------:R1:W-:Y:S04]  /*1cf0*/  STG.E desc[UR14][R12.64], R19 ;  /* 0x000000130c007986 */ /* 0x0003e8000c10190e */
[----:B------:R-:W2:Y:S01]  /*1d00*/  LDG.E R17, desc[UR14][R14.64] ;  /* 0x0000000e0e117981 */ /* 0x000ea2000c1e1900 */
[----:B------:R-:W-:-:S05]  /*1d10*/  IADD3 R18, PT, PT, R16, R0, RZ ;  /* 0x0000000010127210 */ /* 0x000fca0007ffe0ff */
[----:B------:R-:W-:-:S04]  /*1d20*/  IMAD R21, R18, UR8, R3 ;  /* 0x0000000812157c24 */ /* 0x000fc8000f8e0203 */
[----:B------:R-:W-:Y:S02]  /*1d30*/  IMAD R23, R21, UR9, R2 ;  /* 0x0000000915177c24 */ /* 0x000fe4000f8e0202 */
[----:B--2---:R-:W-:Y:S02]  /*1d40*/  FADD R21, RZ, R17 ;  /* 0x00000011ff157221 */ /* 0x004fe40000000000 */
[----:B------:R-:W-:-:S03]  /*1d50*/  IMAD.WIDE R16, R23, 0x4, R6 ;  /* 0x0000000417107825 */ /* 0x000fc600078e0206 */
[----:B------:R2:W-:Y:S04]  /*1d60*/  STG.E desc[UR14][R14.64], R21 ;  /* 0x000000150e007986 */ /* 0x0005e8000c10190e */
[----:B------:R-:W3:Y:S01]  /*1d70*/  LDG.E R20, desc[UR14][R16.64] ;  /* 0x0000000e10147981 */ /* 0x000ee2000c1e1900 */
[----:B------:R-:W-:-:S05]  /*1d80*/  IADD3 R18, PT, PT, R18, R0, RZ ;  /* 0x0000000012127210 */ /* 0x000fca0007ffe0ff */
[----:B------:R-:W-:-:S04]  /*1d90*/  IMAD R23, R18, UR8, R3 ;  /* 0x0000000812177c24 */ /* 0x000fc8000f8e0203 */
[----:B-1----:R-:W-:-:S04]  /*1da0*/  IMAD R13, R23, UR9, R2 ;  /* 0x00000009170d7c24 */ /* 0x002fc8000f8e0202 */
[----:B------:R-:W-:-:S04]  /*1db0*/  IMAD.WIDE R12, R13, 0x4, R6 ;  /* 0x000000040d0c7825 */ /* 0x000fc800078e0206 */
[----:B---3--:R-:W-:-:S05]  /*1dc0*/  FADD R19, RZ, R20 ;  /* 0x00000014ff137221 */ /* 0x008fca0000000000 */
[----:B------:R1:W-:Y:S04]  /*1dd0*/  STG.E desc[UR14][R16.64], R19 ;  /* 0x0000001310007986 */ /* 0x0003e8000c10190e */
[----:B------:R-:W3:Y:S01]  /*1de0*/  LDG.E R18, desc[UR14][R12.64] ;  /* 0x0000000e0c127981 */ /* 0x000ee2000c1e1900 */
[----:B------:R-:W-:-:S05]  /*1df0*/  IADD3 R23, PT, PT, R9, 0x4, RZ ;  /* 0x0000000409177810 */ /* 0x000fca0007ffe0ff */
[----:B------:R-:W-:-:S04]  /*1e00*/  IMAD R23, R23, R0, UR13 ;  /* 0x0000000d17177e24 */ /* 0x000fc8000f8e0200 */
[----:B--2---:R-:W-:-:S04]  /*1e10*/  IMAD R15, R23, UR8, R3 ;  /* 0x00000008170f7c24 */ /* 0x004fc8000f8e0203 */
[----:B------:R-:W-:-:S04]  /*1e20*/  IMAD R15, R15, UR9, R2 ;  /* 0x000000090f0f7c24 */ /* 0x000fc8000f8e0202 */
[----:B------:R-:W-:-:S04]  /*1e30*/  IMAD.WIDE R14, R15, 0x4, R6 ;  /* 0x000000040f0e7825 */ /* 0x000fc800078e0206 */
[----:B---3--:R-:W-:-:S05]  /*1e40*/  FADD R21, RZ, R18 ;  /* 0x00000012ff157221 */ /* 0x008fca0000000000 */
[----:B------:R2:W-:Y:S04]  /*1e50*/  STG.E desc[UR14][R12.64], R21 ;  /* 0x000000150c007986 */ /* 0x0005e8000c10190e */
[----:B------:R-:W3:Y:S01]  /*1e60*/  LDG.E R18, desc[UR14][R14.64] ;  /* 0x0000000e0e127981 */ /* 0x000ee2000c1e1900 */
[----:B------:R-:W-:-:S05]  /*1e70*/  IADD3 R23, PT, PT, R23, R0, RZ ;  /* 0x0000000017177210 */ /* 0x000fca0007ffe0ff */
[----:B-1----:R-:W-:-:S04]  /*1e80*/  IMAD R17, R23, UR8, R3 ;  /* 0x0000000817117c24 */ /* 0x002fc8000f8e0203 */
[----:B------:R-:W-:-:S04]  /*1e90*/  IMAD R17, R17, UR9, R2 ;  /* 0x0000000911117c24 */ /* 0x000fc8000f8e0202 */
[----:B------:R-:W-:-:S04]  /*1ea0*/  IMAD.WIDE R16, R17, 0x4, R6 ;  /* 0x0000000411107825 */ /* 0x000fc800078e0206 */
[----:B---3--:R-:W-:-:S05]  /*1eb0*/  FADD R19, RZ, R18 ;  /* 0x00000012ff137221 */ /* 0x008fca0000000000 */
[----:B------:R1:W-:Y:S04]  /*1ec0*/  STG.E desc[UR14][R14.64], R19 ;  /* 0x000000130e007986 */ /* 0x0003e8000c10190e */
[----:B------:R-:W3:Y:S01]  /*1ed0*/  LDG.E R18, desc[UR14][R16.64] ;  /* 0x0000000e10127981 */ /* 0x000ee2000c1e1900 */
[----:B------:R-:W-:-:S05]  /*1ee0*/  IADD3 R23, PT, PT, R23, R0, RZ ;  /* 0x0000000017177210 */ /* 0x000fca0007ffe0ff */
[----:B------:R-:W-:-:S04]  /*1ef0*/  IMAD R25, R23, UR8, R3 ;  /* 0x0000000817197c24 */ /* 0x000fc8000f8e0203 */
[----:B--2---:R-:W-:-:S04]  /*1f00*/  IMAD R13, R25, UR9, R2 ;  /* 0x00000009190d7c24 */ /* 0x004fc8000f8e0202 */
[----:B------:R-:W-:-:S04]  /*1f10*/  IMAD.WIDE R12, R13, 0x4, R6 ;  /* 0x000000040d0c7825 */ /* 0x000fc800078e0206 */
[----:B---3--:R-:W-:-:S05]  /*1f20*/  FADD R21, RZ, R18 ;  /* 0x00000012ff157221 */ /* 0x008fca0000000000 */
        /* <DEDUP_REMOVED lines=67> */
[----:B------:R-:W-:-:S04]  /*2360*/  IADD3 R9, PT, PT, R9, 0x10, RZ ;  /* 0x0000001009097810 */ /* 0x000fc80007ffe0ff */
[----:B------:R-:W-:Y:S01]  /*2370*/  ISETP.GE.AND P1, PT, R9, R10, PT ;  /* 0x0000000a0900720c */ /* 0x000fe20003f26270 */
[----:B---3--:R-:W-:-:S05]  /*2380*/  FADD R23, RZ, R18 ;  /* 0x00000012ff177221 */ /* 0x008fca0000000000 */
[----:B------:R2:W-:Y:S07]  /*2390*/  STG.E desc[UR14][R12.64], R23 ;  /* 0x000000170c007986 */ /* 0x0005ee000c10190e */
[----:B------:R-:W-:Y:S05]  /*23a0*/  @!P1 BRA `(.L_x_39) ;  /* 0xfffffff800289947 */ /* 0x000fea000383ffff */
.L_x_38:
[----:B------:R-:W-:-:S04]  /*23b0*/  IADD3 R6, PT, PT, R8, -R9, RZ ;  /* 0x8000000908067210 */ /* 0x000fc80007ffe0ff */
[----:B------:R-:W-:-:S13]  /*23c0*/  ISETP.GT.AND P1, PT, R6, 0x4, PT ;  /* 0x000000040600780c */ /* 0x000fda0003f24270 */
[----:B------:R-:W-:Y:S05]  /*23d0*/  @!P1 BRA `(.L_x_40) ;  /* 0x0000000000f09947 */ /* 0x000fea0003800000 */
[----:B------:R-:W1:Y:S01]  /*23e0*/  LDC.64 R6, c[0x0][0x3b8] ;  /* 0x0000ee00ff067b82 */ /* 0x000e620000000a00 */
[----:B------:R-:W-:-:S04]  /*23f0*/  IMAD R10, R9, R0, UR13 ;  /* 0x0000000d090a7e24 */ /* 0x000fc8000f8e0200 */
[----:B--2---:R-:W-:-:S04]  /*2400*/  IMAD R13, R10, UR8, R3 ;  /* 0x000000080a0d7c24 */ /* 0x004fc8000f8e0203 */
        /* <DEDUP_REMOVED lines=45> */
[----:B------:R-:W1:Y:S01]  /*26e0*/  LDG.E R10, desc[UR14][R12.64] ;  /* 0x0000000e0c0a7981 */ /* 0x000e62000c1e1900 */
[----:B------:R-:W-:-:S05]  /*26f0*/  IADD3 R18, PT, PT, R23, R0, RZ ;  /* 0x0000000017127210 */ /* 0x000fca0007ffe0ff */
[----:B------:R-:W-:-:S04]  /*2700*/  IMAD R23, R18, UR8, R3 ;  /* 0x0000000812177c24 */ /* 0x000fc8000f8e0203 */
[----:B------:R-:W-:-:S04]  /*2710*/  IMAD R23, R23, UR9, R2 ;  /* 0x0000000917177c24 */ /* 0x000fc8000f8e0202 */
[----:B------:R-:W-:-:S04]  /*2720*/  IMAD.WIDE R6, R23, 0x4, R6 ;  /* 0x0000000417067825 */ /* 0x000fc800078e0206 */
[----:B-1----:R-:W-:-:S05]  /*2730*/  FADD R15, RZ, R10 ;  /* 0x0000000aff0f7221 */ /* 0x002fca0000000000 */
[----:B------:R3:W-:Y:S04]  /*2740*/  STG.E desc[UR14][R12.64], R15 ;  /* 0x0000000f0c007986 */ /* 0x0007e8000c10190e */
[----:B------:R-:W2:Y:S01]  /*2750*/  LDG.E R10, desc[UR14][R6.64] ;  /* 0x0000000e060a7981 */ /* 0x000ea2000c1e1900 */
[----:B------:R-:W-:Y:S02]  /*2760*/  PLOP3.LUT P0, PT, PT, PT, PT, 0x8, 0x80 ;  /* 0x000000000080781c */ /* 0x000fe40003f0e170 */
[----:B------:R-:W-:Y:S01]  /*2770*/  IADD3 R9, PT, PT, R9, 0x8, RZ ;  /* 0x0000000809097810 */ /* 0x000fe20007ffe0ff */
[----:B--2---:R-:W-:-:S05]  /*2780*/  FADD R19, RZ, R10 ;  /* 0x0000000aff137221 */ /* 0x004fca0000000000 */
[----:B------:R3:W-:Y:S05]  /*2790*/  STG.E desc[UR14][R6.64], R19 ;  /* 0x0000001306007986 */ /* 0x0007ea000c10190e */
.L_x_40:
[----:B------:R-:W-:-:S13]  /*27a0*/  ISETP.NE.OR P0, PT, R9, R8, P0 ;  /* 0x000000080900720c */ /* 0x000fda0000705670 */
[----:B------:R-:W-:Y:S05]  /*27b0*/  @!P0 BRA `(.L_x_36) ;  /* 0x00000000007c8947 */ /* 0x000fea0003800000 */
.L_x_37:
[----:B-123--:R-:W-:-:S04]  /*27c0*/  IMAD R12, R9, R0, UR13 ;  /* 0x0000000d090c7e24 */ /* 0x00efc8000f8e0200 */
[----:B------:R-:W-:-:S04]  /*27d0*/  IMAD R7, R12, UR8, R3 ;  /* 0x000000080c077c24 */ /* 0x000fc8000f8e0203 */
[----:B------:R-:W-:-:S04]  /*27e0*/  IMAD R7, R7, UR9, R2 ;  /* 0x0000000907077c24 */ /* 0x000fc8000f8e0202 */
[----:B0-----:R-:W-:-:S05]  /*27f0*/  IMAD.WIDE R6, R7, 0x4, R4 ;  /* 0x0000000407067825 */ /* 0x001fca00078e0204 */
[----:B------:R-:W2:Y:S01]  /*2800*/  LDG.E R10, desc[UR14][R6.64] ;  /* 0x0000000e060a7981 */ /* 0x000ea2000c1e1900 */
[----:B------:R-:W-:-:S05]  /*2810*/  IADD3 R14, PT, PT, R12, R0, RZ ;  /* 0x000000000c0e7210 */ /* 0x000fca0007ffe0ff */
[----:B------:R-:W-:-:S04]  /*2820*/  IMAD R13, R14, UR8, R3 ;  /* 0x000000080e0d7c24 */ /* 0x000fc8000f8e0203 */
[----:B------:R-:W-:-:S04]  /*2830*/  IMAD R13, R13, UR9, R2 ;  /* 0x000000090d0d7c24 */ /* 0x000fc8000f8e0202 */
[----:B------:R-:W-:-:S04]  /*2840*/  IMAD.WIDE R12, R13, 0x4, R4 ;  /* 0x000000040d0c7825 */ /* 0x000fc800078e0204 */
[----:B--2---:R-:W-:-:S05]  /*2850*/  FADD R17, RZ, R10 ;  /* 0x0000000aff117221 */ /* 0x004fca0000000000 */
[----:B------:R0:W-:Y:S04]  /*2860*/  STG.E desc[UR14][R6.64], R17 ;  /* 0x0000001106007986 */ /* 0x0001e8000c10190e */
        /* <DEDUP_REMOVED lines=10> */
[----:B0-----:R-:W-:-:S04]  /*2910*/  IMAD R7, R21, UR9, R2 ;  /* 0x0000000915077c24 */ /* 0x001fc8000f8e0202 */
[----:B------:R-:W-:-:S04]  /*2920*/  IMAD.WIDE R6, R7, 0x4, R4 ;  /* 0x0000000407067825 */ /* 0x000fc800078e0204 */
[----:B--2---:R-:W-:-:S05]  /*2930*/  FADD R17, RZ, R10 ;  /* 0x0000000aff117221 */ /* 0x004fca0000000000 */
[----:B------:R1:W-:Y:S04]  /*2940*/  STG.E desc[UR14][R14.64], R17 ;  /* 0x000000110e007986 */ /* 0x0003e8000c10190e */
[----:B------:R-:W2:Y:S01]  /*2950*/  LDG.E R10, desc[UR14][R6.64] ;  /* 0x0000000e060a7981 */ /* 0x000ea2000c1e1900 */
[----:B------:R-:W-:-:S04]  /*2960*/  IADD3 R9, PT, PT, R9, 0x4, RZ ;  /* 0x0000000409097810 */ /* 0x000fc80007ffe0ff */
[----:B------:R-:W-:Y:S01]  /*2970*/  ISETP.NE.AND P0, PT, R9, R8, PT ;  /* 0x000000080900720c */ /* 0x000fe20003f05270 */
[----:B--2---:R-:W-:-:S05]  /*2980*/  FADD R21, RZ, R10 ;  /* 0x0000000aff157221 */ /* 0x004fca0000000000 */
[----:B------:R1:W-:Y:S07]  /*2990*/  STG.E desc[UR14][R6.64], R21 ;  /* 0x0000001506007986 */ /* 0x0003ee000c10190e */
[----:B------:R-:W-:Y:S05]  /*29a0*/  @P0 BRA `(.L_x_37) ;  /* 0xfffffffc00840947 */ /* 0x000fea000383ffff */
.L_x_36:
[----:B------:R-:W-:-:S13]  /*29b0*/  ISETP.NE.AND P0, PT, R11, RZ, PT ;  /* 0x000000ff0b00720c */ /* 0x000fda0003f05270 */
[----:B------:R-:W-:Y:S05]  /*29c0*/  @!P0 EXIT ;  /* 0x000000000000894d */ /* 0x000fea0003800000 */
[----:B-123--:R-:W1:Y:S01]  /*29d0*/  LDC R13, c[0x0][0x398] ;  /* 0x0000e600ff0d7b82 */ /* 0x00ee620000000800 */
[----:B------:R-:W2:Y:S01]  /*29e0*/  LDCU.64 UR6, c[0x0][0x3c0] ;  /* 0x00007800ff0677ac */ /* 0x000ea20008000a00 */
[----:B------:R-:W-:-:S06]  /*29f0*/  UMOV UR4, URZ ;  /* 0x000000ff00047c82 */ /* 0x000fcc0008000000 */
[----:B------:R-:W3:Y:S02]  /*2a00*/  LDC.64 R6, c[0x0][0x3b8] ;  /* 0x0000ee00ff067b82 */ /* 0x000ee40000000a00 */
.L_x_41:
[----:B-1----:R-:W-:-:S04]  /*2a10*/  IMAD R0, R8, R13, UR13 ;  /* 0x0000000d08007e24 */ /* 0x002fc8000f8e020d */
[----:B0-2---:R-:W-:-:S04]  /*2a20*/  IMAD R5, R0, UR6, R3 ;  /* 0x0000000600057c24 */ /* 0x005fc8000f8e0203 */
[----:B------:R-:W-:-:S04]  /*2a30*/  IMAD R5, R5, UR7, R2 ;  /* 0x0000000705057c24 */ /* 0x000fc8000f8e0202 */
[----:B---3--:R-:W-:-:S05]  /*2a40*/  IMAD.WIDE R4, R5, 0x4, R6 ;  /* 0x0000000405047825 */ /* 0x008fca00078e0206 */
[----:B------:R-:W2:Y:S01]  /*2a50*/  LDG.E R0, desc[UR14][R4.64] ;  /* 0x0000000e04007981 */ /* 0x000ea2000c1e1900 */
[----:B------:R-:W-:-:S06]  /*2a60*/  UIADD3 UR4, UPT, UPT, UR4, 0x1, URZ ;  /* 0x0000000104047890 */ /* 0x000fcc000fffe0ff */
[----:B------:R-:W-:Y:S01]  /*2a70*/  ISETP.NE.AND P0, PT, R11, UR4, PT ;  /* 0x000000040b007c0c */ /* 0x000fe2000bf05270 */
[----:B--2---:R-:W-:-:S05]  /*2a80*/  FADD R9, RZ, R0 ;  /* 0x00000000ff097221 */ /* 0x004fca0000000000 */
[----:B------:R0:W-:Y:S07]  /*2a90*/  STG.E desc[UR14][R4.64], R9 ;  /* 0x0000000904007986 */ /* 0x0001ee000c10190e */
[----:B------:R-:W-:Y:S05]  /*2aa0*/  @!P0 EXIT ;  /* 0x000000000000894d */ /* 0x000fea0003800000 */
[----:B------:R-:W-:Y:S01]  /*2ab0*/  IADD3 R8, PT, PT, R8, 0x1, RZ ;  /* 0x0000000108087810 */ /* 0x000fe20007ffe0ff */
[----:B------:R-:W-:Y:S06]  /*2ac0*/  BRA `(.L_x_41) ;  /* 0xfffffffc00d07947 */ /* 0x000fec000383ffff */
.L_x_1:
[----:B------:R-:W-:-:S09]  /*2ad0*/  UISETP.NE.AND UP0, UPT, UR6, URZ, UPT ;  /* 0x000000ff0600728c */ /* 0x000fd2000bf05270 */
[----:B------:R-:W-:Y:S05]  /*2ae0*/  BRA.U UP0, `(.L_x_42) ;  /* 0x0000000d00e07547 */ /* 0x000fea000b800000 */
        /* <DEDUP_REMOVED lines=16> */
.L_x_46:
        /* <DEDUP_REMOVED lines=118> */
.L_x_45:
        /* <DEDUP_REMOVED lines=63> */
.L_x_47:
[----:B------:R-:W-:-:S13]  /*3740*/  ISETP.NE.OR P0, PT, R9, R8, P0 ;  /* 0x000000080900720c */ /* 0x000fda0000705670 */
[----:B------:R-:W-:Y:S05]  /*3750*/  @!P0 BRA `(.L_x_43) ;  /* 0x00000000007c8947 */ /* 0x000fea0003800000 */
.L_x_44:
        /* <DEDUP_REMOVED lines=31> */
.L_x_43:
[----:B------:R-:W-:-:S13]  /*3950*/  ISETP.NE.AND P0, PT, R11, RZ, PT ;  /* 0x000000ff0b00720c */ /* 0x000fda0003f05270 */
[----:B------:R-:W-:Y:S05]  /*3960*/  @!P0 EXIT ;  /* 0x000000000000894d */ /* 0x000fea0003800000 */
[----:B-123--:R-:W1:Y:S01]  /*3970*/  LDC R13, c[0x0][0x398] ;  /* 0x0000e600ff0d7b82 */ /* 0x00ee620000000800 */
[----:B------:R-:W2:Y:S01]  /*3980*/  LDCU.64 UR6, c[0x0][0x3c0] ;  /* 0x00007800ff0677ac */ /* 0x000ea20008000a00 */
[----:B------:R-:W-:-:S06]  /*3990*/  UMOV UR4, URZ ;  /* 0x000000ff00047c82 */ /* 0x000fcc0008000000 */
[----:B------:R-:W3:Y:S02]  /*39a0*/  LDC.64 R6, c[0x0][0x3b8] ;  /* 0x0000ee00ff067b82 */ /* 0x000ee40000000a00 */
.L_x_48:
        /* <DEDUP_REMOVED lines=12> */
.L_x_42:
        /* <DEDUP_REMOVED lines=16> */
.L_x_52:
        /* <DEDUP_REMOVED lines=118> */
.L_x_51:
        /* <DEDUP_REMOVED lines=63> */
.L_x_53:
[----:B------:R-:W-:-:S13]  /*46c0*/  ISETP.NE.OR P0, PT, R9, R8, P0 ;  /* 0x000000080900720c */ /* 0x000fda0000705670 */
[----:B------:R-:W-:Y:S05]  /*46d0*/  @!P0 BRA `(.L_x_49) ;  /* 0x00000000007c8947 */ /* 0x000fea0003800000 */
.L_x_50:
        /* <DEDUP_REMOVED lines=31> */
.L_x_49:
[----:B------:R-:W-:-:S13]  /*48d0*/  ISETP.NE.AND P0, PT, R11, RZ, PT ;  /* 0x000000ff0b00720c */ /* 0x000fda0003f05270 */
[----:B------:R-:W-:Y:S05]  /*48e0*/  @!P0 EXIT ;  /* 0x000000000000894d */ /* 0x000fea0003800000 */
[----:B-123--:R-:W1:Y:S01]  /*48f0*/  LDC R13, c[0x0][0x398] ;  /* 0x0000e600ff0d7b82 */ /* 0x00ee620000000800 */
[----:B------:R-:W2:Y:S01]  /*4900*/  LDCU.64 UR6, c[0x0][0x3c0] ;  /* 0x00007800ff0677ac */ /* 0x000ea20008000a00 */
[----:B------:R-:W-:-:S06]  /*4910*/  UMOV UR4, URZ ;  /* 0x000000ff00047c82 */ /* 0x000fcc0008000000 */
[----:B------:R-:W3:Y:S02]  /*4920*/  LDC.64 R6, c[0x0][0x3b8] ;  /* 0x0000ee00ff067b82 */ /* 0x000ee40000000a00 */
.L_x_54:
        /* <DEDUP_REMOVED lines=12> */
.L_x_0:
        /* <DEDUP_REMOVED lines=18> */
.L_x_59:
        /* <DEDUP_REMOVED lines=118> */
.L_x_58:
        /* <DEDUP_REMOVED lines=63> */
.L_x_60:
[----:B------:R-:W-:-:S13]  /*5660*/  ISETP.NE.OR P0, PT, R9, R8, P0 ;  /* 0x000000080900720c */ /* 0x000fda0000705670 */
[----:B------:R-:W-:Y:S05]  /*5670*/  @!P0 BRA `(.L_x_56) ;  /* 0x00000000007c8947 */ /* 0x000fea0003800000 */
.L_x_57:
        /* <DEDUP_REMOVED lines=31> */
.L_x_56:
[----:B------:R-:W-:-:S13]  /*5870*/  ISETP.NE.AND P0, PT, R11, RZ, PT ;  /* 0x000000ff0b00720c */ /* 0x000fda0003f05270 */
[----:B------:R-:W-:Y:S05]  /*5880*/  @!P0 EXIT ;  /* 0x000000000000894d */ /* 0x000fea0003800000 */
[----:B-123--:R-:W1:Y:S01]  /*5890*/  LDC R13, c[0x0][0x398] ;  /* 0x0000e600ff0d7b82 */ /* 0x00ee620000000800 */
[----:B------:R-:W2:Y:S01]  /*58a0*/  LDCU.64 UR6, c[0x0][0x3c0] ;  /* 0x00007800ff0677ac */ /* 0x000ea20008000a00 */
[----:B------:R-:W-:-:S06]  /*58b0*/  UMOV UR4, URZ ;  /* 0x000000ff00047c82 */ /* 0x000fcc0008000000 */
[----:B------:R-:W3:Y:S02]  /*58c0*/  LDC.64 R6, c[0x0][0x3b8] ;  /* 0x0000ee00ff067b82 */ /* 0x000ee40000000a00 */
.L_x_61:
        /* <DEDUP_REMOVED lines=12> */
.L_x_55:
        /* <DEDUP_REMOVED lines=16> */
.L_x_65:
        /* <DEDUP_REMOVED lines=118> */
.L_x_64:
        /* <DEDUP_REMOVED lines=63> */
.L_x_66:
[----:B------:R-:W-:-:S13]  /*65e0*/  ISETP.NE.OR P0, PT, R8, R9, P0 ;  /* 0x000000090800720c */ /* 0x000fda0000705670 */
[----:B------:R-:W-:Y:S05]  /*65f0*/  @!P0 BRA `(.L_x_62) ;  /* 0x00000000007c8947 */ /* 0x000fea0003800000 */
.L_x_63:
        /* <DEDUP_REMOVED lines=31> */
.L_x_62:
[----:B------:R-:W-:-:S13]  /*67f0*/  ISETP.NE.AND P0, PT, R10, RZ, PT ;  /* 0x000000ff0a00720c */ /* 0x000fda0003f05270 */
[----:B------:R-:W-:Y:S05]  /*6800*/  @!P0 EXIT ;  /* 0x000000000000894d */ /* 0x000fea0003800000 */
[----:B-1-3--:R-:W1:Y:S01]  /*6810*/  LDC.64 R6, c[0x0][0x3b8] ;  /* 0x0000ee00ff067b82 */ /* 0x00ae620000000a00 */
[----:B------:R-:W-:-:S05]  /*6820*/  UMOV UR4, URZ ;  /* 0x000000ff00047c82 */ /* 0x000fca0008000000 */
.L_x_67:
[----:B0--3--:R-:W-:-:S04]  /*6830*/  IMAD R4, R9, R0, UR13 ;  /* 0x0000000d09047e24 */ /* 0x009fc8000f8e0200 */
[----:B------:R-:W-:-:S04]  /*6840*/  IMAD R5, R4, UR8, R3 ;  /* 0x0000000804057c24 */ /* 0x000fc8000f8e0203 */
[----:B------:R-:W-:-:S04]  /*6850*/  IMAD R5, R5, UR9, R2 ;  /* 0x0000000905057c24 */ /* 0x000fc8000f8e0202 */
[----:B-1----:R-:W-:-:S05]  /*6860*/  IMAD.WIDE R4, R5, 0x4, R6 ;  /* 0x0000000405047825 */ /* 0x002fca00078e0206 */
[----:B------:R-:W3:Y:S01]  /*6870*/  LDG.E R8, desc[UR14][R4.64] ;  /* 0x0000000e04087981 */ /* 0x000ee2000c1e1900 */
[----:B------:R-:W-:Y:S01]  /*6880*/  UIADD3 UR4, UPT, UPT, UR4, 0x1, URZ ;  /* 0x0000000104047890 */ /* 0x000fe2000fffe0ff */
[----:B------:R-:W-:-:S05]  /*6890*/  IADD3 R9, PT, PT, R9, 0x1, RZ ;  /* 0x0000000109097810 */ /* 0x000fca0007ffe0ff */
[----:B------:R-:W-:Y:S01]  /*68a0*/  ISETP.NE.AND P0, PT, R10, UR4, PT ;  /* 0x000000040a007c0c */ /* 0x000fe2000bf05270 */
[----:B---3--:R-:W-:-:S05]  /*68b0*/  FADD R11, RZ, R8 ;  /* 0x00000008ff0b7221 */ /* 0x008fca0000000000 */
[----:B------:R3:W-:Y:S07]  /*68c0*/  STG.E desc[UR14][R4.64], R11 ;  /* 0x0000000b04007986 */ /* 0x0007ee000c10190e */
[----:B------:R-:W-:Y:S05]  /*68d0*/  @P0 BRA `(.L_x_67) ;  /* 0xfffffffc00d40947 */ /* 0x000fea000383ffff */
[----:B------:R-:W-:Y:S05]  /*68e0*/  EXIT ;  /* 0x000000000000794d */ /* 0x000fea0003800000 */
.L_x_68:
[----:B------:R-:W-:-:S00]  /*68f0*/  BRA `(.L_x_68) ;  /* 0xfffffffc00fc7947 */ /* 0x000fc0000383ffff */
[----:B------:R-:W-:-:S00]  /*6900*/  NOP ;  /* 0x0000000000007918 */ /* 0x000fc00000000000 */
[----:B------:R-:W-:-:S00]  /*6910*/  NOP ;  /* 0x0000000000007918 */ /* 0x000fc00000000000 */
[----:B------:R-:W-:-:S00]  /*6920*/  NOP ;  /* 0x0000000000007918 */ /* 0x000fc00000000000 */
[----:B------:R-:W-:-:S00]  /*6930*/  NOP ;  /* 0x0000000000007918 */ /* 0x000fc00000000000 */
[----:B------:R-:W-:-:S00]  /*6940*/  NOP ;  /* 0x0000000000007918 */ /* 0x000fc00000000000 */
[----:B------:R-:W-:-:S00]  /*6950*/  NOP ;  /* 0x0000000000007918 */ /* 0x000fc00000000000 */
[----:B------:R-:W-:-:S00]  /*6960*/  NOP ;  /* 0x0000000000007918 */ /* 0x000fc00000000000 */
[----:B------:R-:W-:-:S00]  /*6970*/  NOP ;  /* 0x0000000000007918 */ /* 0x000fc00000000000 */
.L_x_180:


//--------------------- .text._Z28convolutionBackwardKernel_dbiiiiPfS_i --------------------------
	.section	.text._Z28convolutionBackwardKernel_dbiiiiPfS_i,"ax",@progbits
	.align	128
        .global         _Z28convolutionBackwardKernel_dbiiiiPfS_i
        .type           _Z28convolutionBackwardKernel_dbiiiiPfS_i,@function
        .size           _Z28convolutionBackwardKernel_dbiiiiPfS_i,(.L_x_181 - _Z28convolutionBackwardKernel_dbiiiiPfS_i)
        .other          _Z28convolutionBackwardKernel_dbiiiiPfS_i,@"STO_CUDA_ENTRY STV_DEFAULT"
_Z28convolutionBackwardKernel_dbiiiiPfS_i:
.text._Z28convolutionBackwardKernel_dbiiiiPfS_i:
[----:B------:R-:W-:Y:S01]  /*0000*/  LDC R1, c[0x0][0x37c] ;  /* 0x0000df00ff017b82 */ /* 0x000fe20000000800 */
[----:B------:R-:W0:Y:S07]  /*0010*/  S2R R3, SR_TID.X ;  /* 0x0000000000037919 */ /* 0x000e2e0000002100 */
[----:B------:R-:W0:Y:S01]  /*0020*/  S2UR UR4, SR_CTAID.X ;  /* 0x00000000000479c3 */ /* 0x000e220000002500 */
[----:B------:R-:W1:Y:S07]  /*0030*/  LDCU UR5, c[0x0][0x384] ;  /* 0x00007080ff0577ac */ /* 0x000e6e0008000800 */
[----:B------:R-:W0:Y:S02]  /*0040*/  LDC R8, c[0x0][0x360] ;  /* 0x0000d800ff087b82 */ /* 0x000e240000000800 */
[----:B0-----:R-:W-:-:S05]  /*0050*/  IMAD R8, R8, UR4, R3 ;  /* 0x0000000408087c24 */ /* 0x001fca000f8e0203 */
[----:B-1----:R-:W-:-:S13]  /*0060*/  ISETP.GE.AND P0, PT, R8, UR5, PT ;  /* 0x0000000508007c0c */ /* 0x002fda000bf06270 */
[----:B------:R-:W-:Y:S05]  /*0070*/  @P0 EXIT ;  /* 0x000000000000094d */ /* 0x000fea0003800000 */
[----:B------:R-:W0:Y:S01]  /*0080*/  LDC.64 R2, c[0x0][0x388] ;  /* 0x0000e200ff027b82 */ /* 0x000e220000000a00 */
[----:B------:R-:W0:Y:S01]  /*0090*/  LDCU UR4, c[0x0][0x380] ;  /* 0x00007000ff0477ac */ /* 0x000e220008000800 */
[----:B------:R-:W-:Y:S01]  /*00a0*/  HFMA2 R9, -RZ, RZ, 0, 0 ;  /* 0x00000000ff097431 */ /* 0x000fe200000001ff */
[----:B------:R-:W1:Y:S01]  /*00b0*/  LDCU.64 UR8, c[0x0][0x358] ;  /* 0x00006b00ff0877ac */ /* 0x000e620008000a00 */
[----:B0-----:R-:W-:-:S04]  /*00c0*/  VIMNMX3 R0, R2, UR4, R3, PT ;  /* 0x0000000402007c0f */ /* 0x001fc8000b800103 */
[----:B------:R-:W-:-:S13]  /*00d0*/  ISETP.GE.AND P0, PT, R0, 0x1, PT ;  /* 0x000000010000780c */ /* 0x000fda0003f06270 */
[----:B-1----:R-:W-:Y:S05]  /*00e0*/  @!P0 BRA `(.L_x_69) ;  /* 0x0000000400ec8947 */ /* 0x002fea0003800000 */
[----:B------:R-:W0:Y:S01]  /*00f0*/  LDCU.64 UR6, c[0x0][0x390] ;  /* 0x00007200ff0677ac */ /* 0x000e220008000a00 */
[C---:B------:R-:W-:Y:S02]  /*0100*/  LOP3.LUT R26, R3.reuse, 0xf, RZ, 0xc0, !PT ;  /* 0x0000000f031a7812 */ /* 0x040fe400078ec0ff */
[----:B------:R-:W-:Y:S01]  /*0110*/  LOP3.LUT R25, R3, 0x7, RZ, 0xc0, !PT ;  /* 0x0000000703197812 */ /* 0x000fe200078ec0ff */
[----:B------:R-:W-:Y:S01]  /*0120*/  UMOV UR4, URZ ;  /* 0x000000ff00047c82 */ /* 0x000fe20008000000 */
[----:B------:R-:W-:Y:S02]  /*0130*/  IADD3 R0, PT, PT, R26, -0x1, RZ ;  /* 0xffffffff1a007810 */ /* 0x000fe40007ffe0ff */
[----:B------:R-:W-:Y:S02]  /*0140*/  IADD3 R2, PT, PT, R25, -0x1, RZ ;  /* 0xffffffff19027810 */ /* 0x000fe40007ffe0ff */
[----:B------:R-:W-:Y:S02]  /*0150*/  LOP3.LUT R7, R3, 0x7ffffff0, RZ, 0xc0, !PT ;  /* 0x7ffffff003077812 */ /* 0x000fe400078ec0ff */
[----:B------:R-:W-:-:S02]  /*0160*/  ISETP.GE.U32.AND P0, PT, R0, 0x7, PT ;  /* 0x000000070000780c */ /* 0x000fc40003f06070 */
[----:B------:R-:W-:Y:S02]  /*0170*/  ISETP.GE.U32.AND P1, PT, R2, 0x3, PT ;  /* 0x000000030200780c */ /* 0x000fe40003f26070 */
[----:B------:R-:W-:Y:S02]  /*0180*/  LOP3.LUT R6, R3, 0x3, RZ, 0xc0, !PT ;  /* 0x0000000303067812 */ /* 0x000fe400078ec0ff */
[----:B------:R-:W-:Y:S01]  /*0190*/  MOV R9, RZ ;  /* 0x000000ff00097202 */ /* 0x000fe20000000f00 */
[----:B0-----:R-:W-:Y:S01]  /*01a0*/  UIADD3 UR6, UP0, UPT, UR6, 0x20, URZ ;  /* 0x0000002006067890 */ /* 0x001fe2000ff1e0ff */
[----:B------:R-:W-:-:S03]  /*01b0*/  IADD3 R4, PT, PT, -R7, RZ, RZ ;  /* 0x000000ff07047210 */ /* 0x000fc60007ffe1ff */
[----:B------:R-:W-:-:S12]  /*01c0*/  UIADD3.X UR7, UPT, UPT, URZ, UR7, URZ, UP0, !UPT ;  /* 0x00000007ff077290 */ /* 0x000fd800087fe4ff */
.L_x_76:
[----:B------:R-:W0:Y:S01]  /*01d0*/  LDC.64 R2, c[0x0][0x380] ;  /* 0x0000e000ff027b82 */ /* 0x000e220000000a00 */
[----:B------:R-:W-:Y:S01]  /*01e0*/  UMOV UR5, URZ ;  /* 0x000000ff00057c82 */ /* 0x000fe20008000000 */
[----:B0-----:R-:W-:Y:S01]  /*01f0*/  IMAD R5, R3, UR4, R8 ;  /* 0x0000000403057c24 */ /* 0x001fe2000f8e0208 */
[----:B------:R-:W-:-:S06]  /*0200*/  UIADD3 UR4, UPT, UPT, UR4, 0x1, URZ ;  /* 0x0000000104047890 */ /* 0x000fcc000fffe0ff */
[----:B------:R-:W-:-:S13]  /*0210*/  ISETP.NE.AND P2, PT, R2, UR4, PT ;  /* 0x0000000402007c0c */ /* 0x000fda000bf45270 */
.L_x_75:
[----:B------:R-:W0:Y:S01]  /*0220*/  LDC.64 R2, c[0x0][0x388] ;  /* 0x0000e200ff027b82 */ /* 0x000e220000000a00 */
[----:B------:R-:W-:Y:S01]  /*0230*/  HFMA2 R11, -RZ, RZ, 0, 0 ;  /* 0x00000000ff0b7431 */ /* 0x000fe200000001ff */
[----:B0-----:R-:W-:Y:S01]  /*0240*/  ISETP.GE.U32.AND P4, PT, R3, 0x10, PT ;  /* 0x000000100300780c */ /* 0x001fe20003f86070 */
[----:B------:R-:W-:Y:S01]  /*0250*/  IMAD R0, R5, R2, UR5 ;  /* 0x0000000505007e24 */ /* 0x000fe2000f8e0202 */
[----:B------:R-:W-:-:S03]  /*0260*/  UIADD3 UR5, UPT, UPT, UR5, 0x1, URZ ;  /* 0x0000000105057890 */ /* 0x000fc6000fffe0ff */
[----:B------:R-:W-:-:S03]  /*0270*/  IMAD R0, R0, R3, RZ ;  /* 0x0000000300007224 */ /* 0x000fc600078e02ff */
[----:B------:R-:W-:-:S05]  /*0280*/  ISETP.NE.AND P3, PT, R2, UR5, PT ;  /* 0x0000000502007c0c */ /* 0x000fca000bf65270 */
[----:B------:R-:W-:Y:S08]  /*0290*/  @!P4 BRA `(.L_x_70) ;  /* 0x0000000000a8c947 */ /* 0x000ff00003800000 */
[----:B------:R-:W-:Y:S02]  /*02a0*/  MOV R10, R0 ;  /* 0x00000000000a7202 */ /* 0x000fe40000000f00 */
[----:B------:R-:W-:-:S07]  /*02b0*/  MOV R11, R4 ;  /* 0x00000004000b7202 */ /* 0x000fce0000000f00 */
.L_x_71:
[----:B------:R-:W-:Y:S02]  /*02c0*/  MOV R2, UR6 ;  /* 0x0000000600027c02 */ /* 0x000fe40008000f00 */
[----:B------:R-:W-:-:S03]  /*02d0*/  MOV R3, UR7 ;  /* 0x0000000700037c02 */ /* 0x000fc60008000f00 */
[----:B------:R-:W-:-:S05]  /*02e0*/  IMAD.WIDE R2, R10, 0x4, R2 ;  /* 0x000000040a027825 */ /* 0x000fca00078e0202 */
[----:B------:R-:W2:Y:S04]  /*02f0*/  LDG.E R24, desc[UR8][R2.64+-0x20] ;  /* 0xffffe00802187981 */ /* 0x000ea8000c1e1900 */
[----:B------:R-:W3:Y:S04]  /*0300*/  LDG.E R23, desc[UR8][R2.64+-0x1c] ;  /* 0xffffe40802177981 */ /* 0x000ee8000c1e1900 */
[----:B------:R-:W4:Y:S04]  /*0310*/  LDG.E R12, desc[UR8][R2.64+-0x18] ;  /* 0xffffe808020c7981 */ /* 0x000f28000c1e1900 */
[----:B------:R-:W5:Y:S04]  /*0320*/  LDG.E R13, desc[UR8][R2.64+-0x14] ;  /* 0xffffec08020d7981 */ /* 0x000f68000c1e1900 */
        /* <DEDUP_REMOVED lines=8> */
[----:B------:R-:W5:Y:S01]  /*03b0*/  LDG.E R22, desc[UR8][R2.64+0x10] ;  /* 0x0000100802167981 */ /* 0x000f62000c1e1900 */
[----:B--2---:R-:W-:-:S03]  /*03c0*/  FADD R24, R24, R9 ;  /* 0x0000000918187221 */ /* 0x004fc60000000000 */
[----:B------:R-:W2:Y:S01]  /*03d0*/  LDG.E R9, desc[UR8][R2.64+0x14] ;  /* 0x0000140802097981 */ /* 0x000ea2000c1e1900 */
[----:B---3--:R-:W-:-:S03]  /*03e0*/  FADD R27, R24, R23 ;  /* 0x00000017181b7221 */ /* 0x008fc60000000000 */
[----:B------:R-:W3:Y:S04]  /*03f0*/  LDG.E R23, desc[UR8][R2.64+0x18] ;  /* 0x0000180802177981 */ /* 0x000ee8000c1e1900 */
[----:B------:R-:W3:Y:S01]  /*0400*/  LDG.E R24, desc[UR8][R2.64+0x1c] ;  /* 0x00001c0802187981 */ /* 0x000ee2000c1e1900 */
[----:B----4-:R-:W-:Y:S01]  /*0410*/  FADD R12, R27, R12 ;  /* 0x0000000c1b0c7221 */ /* 0x010fe20000000000 */
[----:B------:R-:W-:Y:S02]  /*0420*/  IADD3 R11, PT, PT, R11, 0x10, RZ ;  /* 0x000000100b0b7810 */ /* 0x000fe40007ffe0ff */
[----:B------:R-:W-:Y:S01]  /*0430*/  IADD3 R10, PT, PT, R10, 0x10, RZ ;  /* 0x000000100a0a7810 */ /* 0x000fe20007ffe0ff */
[----:B-----5:R-:W-:Y:S01]  /*0440*/  FADD R13, R12, R13 ;  /* 0x0000000d0c0d7221 */ /* 0x020fe20000000000 */
[----:B------:R-:W-:-:S03]  /*0450*/  ISETP.NE.AND P4, PT, R11, RZ, PT ;  /* 0x000000ff0b00720c */ /* 0x000fc60003f85270 */
[----:B------:R-:W-:-:S04]  /*0460*/  FADD R14, R13, R14 ;  /* 0x0000000e0d0e7221 */ /* 0x000fc80000000000 */
        /* <DEDUP_REMOVED lines=8> */
[----:B--2---:R-:W-:-:S04]  /*04f0*/  FADD R22, R22, R9 ;  /* 0x0000000916167221 */ /* 0x004fc80000000000 */
[----:B---3--:R-:W-:-:S04]  /*0500*/  FADD R23, R22, R23 ;  /* 0x0000001716177221 */ /* 0x008fc80000000000 */
[----:B------:R-:W-:Y:S01]  /*0510*/  FADD R9, R23, R24 ;  /* 0x0000001817097221 */ /* 0x000fe20000000000 */
[----:B------:R-:W-:Y:S06]  /*0520*/  @P4 BRA `(.L_x_71) ;  /* 0xfffffffc00644947 */ /* 0x000fec000383ffff */
[----:B------:R-:W-:-:S07]  /*0530*/  MOV R11, R7 ;  /* 0x00000007000b7202 */ /* 0x000fce0000000f00 */
.L_x_70:
[----:B------:R-:W-:-:S13]  /*0540*/  ISETP.NE.AND P4, PT, R26, RZ, PT ;  /* 0x000000ff1a00720c */ /* 0x000fda0003f85270 */
[----:B------:R-:W-:Y:S05]  /*0550*/  @!P4 BRA `(.L_x_72) ;  /* 0x0000000000c8c947 */ /* 0x000fea0003800000 */
[----:B------:R-:W-:Y:S01]  /*0560*/  ISETP.NE.AND P4, PT, R25, RZ, PT ;  /* 0x000000ff1900720c */ /* 0x000fe20003f85270 */
[----:B------:R-:W-:-:S12]  /*0570*/  @!P0 BRA `(.L_x_73) ;  /* 0x0000000000508947 */ /* 0x000fd80003800000 */
[----:B------:R-:W0:Y:S01]  /*0580*/  LDC.64 R2, c[0x0][0x390] ;  /* 0x0000e400ff027b82 */ /* 0x000e220000000a00 */
[----:B------:R-:W-:-:S05]  /*0590*/  IADD3 R13, PT, PT, R0, R11, RZ ;  /* 0x0000000b000d7210 */ /* 0x000fca0007ffe0ff */
[----:B0-----:R-:W-:-:S05]  /*05a0*/  IMAD.WIDE R2, R13, 0x4, R2 ;  /* 0x000000040d027825 */ /* 0x001fca00078e0202 */
[----:B------:R-:W2:Y:S04]  /*05b0*/  LDG.E R10, desc[UR8][R2.64] ;  /* 0x00000008020a7981 */ /* 0x000ea8000c1e1900 */
[----:B------:R-:W3:Y:S04]  /*05c0*/  LDG.E R13, desc[UR8][R2.64+0x4] ;  /* 0x00000408020d7981 */ /* 0x000ee8000c1e1900 */
[----:B------:R-:W4:Y:S04]  /*05d0*/  LDG.E R15, desc[UR8][R2.64+0x8] ;  /* 0x00000808020f7981 */ /* 0x000f28000c1e1900 */
[----:B------:R-:W5:Y:S04]  /*05e0*/  LDG.E R17, desc[UR8][R2.64+0xc] ;  /* 0x00000c0802117981 */ /* 0x000f68000c1e1900 */
[----:B------:R-:W5:Y:S04]  /*05f0*/  LDG.E R19, desc[UR8][R2.64+0x10] ;  /* 0x0000100802137981 */ /* 0x000f68000c1e1900 */
[----:B------:R-:W5:Y:S04]  /*0600*/  LDG.E R21, desc[UR8][R2.64+0x14] ;  /* 0x0000140802157981 */ /* 0x000f68000c1e1900 */
[----:B------:R-:W5:Y:S04]  /*0610*/  LDG.E R23, desc[UR8][R2.64+0x18] ;  /* 0x0000180802177981 */ /* 0x000f68000c1e1900 */
[----:B------:R-:W5:Y:S01]  /*0620*/  LDG.E R27, desc[UR8][R2.64+0x1c] ;  /* 0x00001c08021b7981 */ /* 0x000f62000c1e1900 */
[----:B------:R-:W-:Y:S01]  /*0630*/  IADD3 R11, PT, PT, R11, 0x8, RZ ;  /* 0x000000080b0b7810 */ /* 0x000fe20007ffe0ff */
[----:B--2---:R-:W-:-:S04]  /*0640*/  FADD R10, R9, R10 ;  /* 0x0000000a090a7221 */ /* 0x004fc80000000000 */
[----:B---3--:R-:W-:-:S04]  /*0650*/  FADD R10, R10, R13 ;  /* 0x0000000d0a0a7221 */ /* 0x008fc80000000000 */
[----:B----4-:R-:W-:-:S04]  /*0660*/  FADD R10, R10, R15 ;  /* 0x0000000f0a0a7221 */ /* 0x010fc80000000000 */
[----:B-----5:R-:W-:-:S04]  /*0670*/  FADD R10, R10, R17 ;  /* 0x000000110a0a7221 */ /* 0x020fc80000000000 */
[----:B------:R-:W-:-:S04]  /*0680*/  FADD R10, R10, R19 ;  /* 0x000000130a0a7221 */ /* 0x000fc80000000000 */
[----:B------:R-:W-:-:S04]  /*0690*/  FADD R10, R10, R21 ;  /* 0x000000150a0a7221 */ /* 0x000fc80000000000 */
[----:B------:R-:W-:-:S04]  /*06a0*/  FADD R10, R10, R23 ;  /* 0x000000170a0a7221 */ /* 0x000fc80000000000 */
[----:B------:R-:W-:-:S07]  /*06b0*/  FADD R9, R10, R27 ;  /* 0x0000001b0a097221 */ /* 0x000fce0000000000 */
.L_x_73:
        /* <DEDUP_REMOVED lines=9> */
[----:B------:R-:W5:Y:S01]  /*0750*/  LDG.E R17, desc[UR8][R2.64+0xc] ;  /* 0x00000c0802117981 */ /* 0x000f62000c1e1900 */
[----:B------:R-:W-:Y:S01]  /*0760*/  IADD3 R11, PT, PT, R11, 0x4, RZ ;  /* 0x000000040b0b7810 */ /* 0x000fe20007ffe0ff */
[----:B--2---:R-:W-:-:S04]  /*0770*/  FADD R10, R9, R10 ;  /* 0x0000000a090a7221 */ /* 0x004fc80000000000 */
[----:B---3--:R-:W-:-:S04]  /*0780*/  FADD R10, R10, R13 ;  /* 0x0000000d0a0a7221 */ /* 0x008fc80000000000 */
[----:B----4-:R-:W-:-:S04]  /*0790*/  FADD R10, R10, R15 ;  /* 0x0000000f0a0a7221 */ /* 0x010fc80000000000 */
[----:B-----5:R-:W-:-:S07]  /*07a0*/  FADD R9, R10, R17 ;  /* 0x000000110a097221 */ /* 0x020fce0000000000 */
.L_x_74:
[----:B------:R-:W-:Y:S05]  /*07b0*/  @!P4 BRA `(.L_x_72) ;  /* 0x000000000030c947 */ /* 0x000fea0003800000 */
[----:B------:R-:W0:Y:S01]  /*07c0*/  LDC.64 R2, c[0x0][0x390] ;  /* 0x0000e400ff027b82 */ /* 0x000e220000000a00 */
[----:B------:R-:W-:-:S05]  /*07d0*/  IADD3 R11, PT, PT, R0, R11, RZ ;  /* 0x0000000b000b7210 */ /* 0x000fca0007ffe0ff */
[----:B0-----:R-:W-:-:S05]  /*07e0*/  IMAD.WIDE R2, R11, 0x4, R2 ;  /* 0x000000040b027825 */ /* 0x001fca00078e0202 */
[----:B------:R-:W2:Y:S01]  /*07f0*/  LDG.E R0, desc[UR8][R2.64] ;  /* 0x0000000802007981 */ /* 0x000ea2000c1e1900 */
[----:B------:R-:W-:Y:S01]  /*0800*/  ISETP.NE.AND P4, PT, R6, 0x1, PT ;  /* 0x000000010600780c */ /* 0x000fe20003f85270 */
[----:B--2---:R-:W-:-:S12]  /*0810*/  FADD R9, R9, R0 ;  /* 0x0000000009097221 */ /* 0x004fd80000000000 */
[----:B------:R-:W-:Y:S05]  /*0820*/  @!P4 BRA `(.L_x_72) ;  /* 0x000000000014c947 */ /* 0x000fea0003800000 */
[----:B------:R-:W-:Y:S01]  /*0830*/  ISETP.NE.AND P4, PT, R6, 0x2, PT ;  /* 0x000000020600780c */ /* 0x000fe20003f85270 */
[----:B------:R-:W2:-:S12]  /*0840*/  LDG.E R0, desc[UR8][R2.64+0x4] ;  /* 0x0000040802007981 */ /* 0x000e98000c1e1900 */
[----:B------:R-:W3:Y:S01]  /*0850*/  @P4 LDG.E R10, desc[UR8][R2.64+0x8] ;  /* 0x00000808020a4981 */ /* 0x000ee2000c1e1900 */
[----:B--2---:R-:W-:-:S04]  /*0860*/  FADD R9, R9, R0 ;  /* 0x0000000009097221 */ /* 0x004fc80000000000 */
[----:B---3--:R-:W-:-:S07]  /*0870*/  @P4 FADD R9, R9, R10 ;  /* 0x0000000a09094221 */ /* 0x008fce0000000000 */
.L_x_72:
[----:B------:R-:W-:Y:S05]  /*0880*/  @P3 BRA `(.L_x_75) ;  /* 0xfffffff800643947 */ /* 0x000fea000383ffff */
[----:B------:R-:W-:Y:S05]  /*0890*/  @P2 BRA `(.L_x_76) ;  /* 0xfffffff8004c2947 */ /* 0x000fea000383ffff */
.L_x_69:
[----:B------:R-:W0:Y:S02]  /*08a0*/  LDC.64 R2, c[0x0][0x398] ;  /* 0x0000e600ff027b82 */ /* 0x000e240000000a00 */
[----:B0-----:R-:W-:-:S05]  /*08b0*/  IMAD.WIDE R2, R8, 0x4, R2 ;  /* 0x0000000408027825 */ /* 0x001fca00078e0202 */
[----:B------:R-:W-:Y:S01]  /*08c0*/  STG.E desc[UR8][R2.64], R9 ;  /* 0x0000000902007986 */ /* 0x000fe2000c101908 */
[----:B------:R-:W-:Y:S05]  /*08d0*/  EXIT ;  /* 0x000000000000794d */ /* 0x000fea0003800000 */
.L_x_77:
        /* <DEDUP_REMOVED lines=10> */
.L_x_181:


//--------------------- .text._Z28convolutionBackwardKernel_dwiiiiPfiiiS_S_iiiii --------------------------
	.section	.text._Z28convolutionBackwardKernel_dwiiiiPfiiiS_S_iiiii,"ax",@progbits
	.align	128
        .global         _Z28convolutionBackwardKernel_dwiiiiPfiiiS_S_iiiii
        .type           _Z28convolutionBackwardKernel_dwiiiiPfiiiS_S_iiiii,@function
        .size           _Z28convolutionBackwardKernel_dwiiiiPfiiiS_S_iiiii,(.L_x_182 - _Z28convolutionBackwardKernel_dwiiiiPfiiiS_S_iiiii)
        .other          _Z28convolutionBackwardKernel_dwiiiiPfiiiS_S_iiiii,@"STO_CUDA_ENTRY STV_DEFAULT"
_Z28convolutionBackwardKernel_dwiiiiPfiiiS_S_iiiii:
.text._Z28convolutionBackwardKernel_dwiiiiPfiiiS_S_iiiii:
[----:B------:R-:W-:Y:S01]  /*0000*/  LDC R1, c[0x0][0x37c] ;  /* 0x0000df00ff017b82 */ /* 0x000fe20000000800 */
[----:B------:R-:W0:Y:S07]  /*0010*/  S2R R3, SR_TID.X ;  /* 0x0000000000037919 */ /* 0x000e2e0000002100 */
[----:B------:R-:W1:Y:S01]  /*0020*/  S2UR UR8, SR_CTAID.Z ;  /* 0x00000000000879c3 */ /* 0x000e620000002700 */
[----:B------:R-:W2:Y:S01]  /*0030*/  LDCU UR5, c[0x0][0x3a0] ;  /* 0x00007400ff0577ac */ /* 0x000ea20008000800 */
[----:B------:R-:W2:Y:S06]  /*0040*/  S2R R10, SR_TID.Y ;  /* 0x00000000000a7919 */ /* 0x000eac0000002200 */
[----:B------:R-:W1:Y:S08]  /*0050*/  LDC.64 R4, c[0x0][0x398] ;  /* 0x0000e600ff047b82 */ /* 0x000e700000000a00 */
[----:B------:R-:W0:Y:S08]  /*0060*/  S2UR UR4, SR_CTAID.X ;  /* 0x00000000000479c3 */ /* 0x000e300000002500 */
[----:B------:R-:W0:Y:S08]  /*0070*/  LDC R0, c[0x0][0x360] ;  /* 0x0000d800ff007b82 */ /* 0x000e300000000800 */
[----:B------:R-:W3:Y:S01]  /*0080*/  S2UR UR9, SR_CTAID.Y ;  /* 0x00000000000979c3 */ /* 0x000ee20000002600 */
[----:B-1----:R-:W-:-:S07]  /*0090*/  ISETP.LE.AND P0, PT, R4, UR8, PT ;  /* 0x0000000804007c0c */ /* 0x002fce000bf03270 */
[----:B------:R-:W3:Y:S01]  /*00a0*/  LDC R2, c[0x0][0x384] ;  /* 0x0000e100ff027b82 */ /* 0x000ee20000000800 */
[----:B0-----:R-:W-:Y:S01]  /*00b0*/  IMAD R0, R0, UR4, R3 ;  /* 0x0000000400007c24 */ /* 0x001fe2000f8e0203 */
[----:B---3--:R-:W-:-:S04]  /*00c0*/  ISETP.LE.OR P0, PT, R2, UR9, P0 ;  /* 0x0000000902007c0c */ /* 0x008fc80008703670 */
[----:B------:R-:W-:-:S04]  /*00d0*/  ISETP.GE.OR P0, PT, R0, R5, P0 ;  /* 0x000000050000720c */ /* 0x000fc80000706670 */
[----:B--2---:R-:W-:-:S13]  /*00e0*/  ISETP.GE.OR P0, PT, R10, UR5, P0 ;  /* 0x000000050a007c0c */ /* 0x004fda0008706670 */
[----:B------:R-:W-:Y:S05]  /*00f0*/  @P0 EXIT ;  /* 0x000000000000094d */ /* 0x000fea0003800000 */
[----:B------:R-:W0:Y:S01]  /*0100*/  LDCU UR4, c[0x0][0x380] ;  /* 0x00007000ff0477ac */ /* 0x000e220008000800 */
[----:B------:R-:W-:Y:S02]  /*0110*/  PLOP3.LUT P0, PT, PT, PT, PT, 0x80, 0x8 ;  /* 0x000000000008781c */ /* 0x000fe40003f0f070 */
[----:B------:R-:W-:Y:S01]  /*0120*/  CS2R R6, SRZ ;  /* 0x0000000000067805 */ /* 0x000fe2000001ff00 */
[----:B------:R-:W1:Y:S01]  /*0130*/  LDCU.64 UR14, c[0x0][0x358] ;  /* 0x00006b00ff0e77ac */ /* 0x000e620008000a00 */
[----:B0-----:R-:W-:-:S09]  /*0140*/  UISETP.GE.AND UP0, UPT, UR4, 0x1, UPT ;  /* 0x000000010400788c */ /* 0x001fd2000bf06270 */
[----:B-1----:R-:W-:Y:S05]  /*0150*/  BRA.U !UP0, `(.L_x_78) ;  /* 0x0000001108f87547 */ /* 0x002fea000b800000 */
[----:B------:R-:W0:Y:S02]  /*0160*/  LDCU.64 UR4, c[0x0][0x3b8] ;  /* 0x00007700ff0477ac */ /* 0x000e240008000a00 */
[----:B0-----:R-:W-:-:S04]  /*0170*/  UISETP.LT.AND UP0, UPT, UR4, UR5, UPT ;  /* 0x000000050400728c */ /* 0x001fc8000bf01270 */
[----:B------:R-:W-:-:S04]  /*0180*/  USEL UR4, UR4, UR5, UP0 ;  /* 0x0000000504047287 */ /* 0x000fc80008000000 */
[----:B------:R-:W-:-:S09]  /*0190*/  UISETP.GE.AND UP0, UPT, UR4, 0x1, UPT ;  /* 0x000000010400788c */ /* 0x000fd2000bf06270 */
[----:B------:R-:W-:Y:S05]  /*01a0*/  BRA.U !UP0, `(.L_x_78) ;  /* 0x0000001108e47547 */ /* 0x000fea000b800000 */
[----:B------:R-:W0:Y:S01]  /*01b0*/  LDCU UR7, c[0x0][0x3c8] ;  /* 0x00007900ff0777ac */ /* 0x000e220008000800 */
[----:B------:R-:W-:Y:S01]  /*01c0*/  UMOV UR6, 0xffffffff ;  /* 0xffffffff00067882 */ /* 0x000fe20000000000 */
[----:B------:R-:W1:Y:S01]  /*01d0*/  LDCU UR12, c[0x0][0x3c4] ;  /* 0x00007880ff0c77ac */ /* 0x000e620008000800 */
[----:B0-----:R-:W-:Y:S02]  /*01e0*/  UIADD3 UR4, UPT, UPT, UR7, -0x1, URZ ;  /* 0xffffffff07047890 */ /* 0x001fe4000fffe0ff */
[----:B------:R-:W-:Y:S02]  /*01f0*/  USHF.L.U32 UR5, UR6, UR7, URZ ;  /* 0x0000000706057299 */ /* 0x000fe400080006ff */
[----:B------:R-:W-:Y:S01]  /*0200*/  USHF.L.U32 UR6, UR6, UR4, URZ ;  /* 0x0000000406067299 */ /* 0x000fe200080006ff */
[----:B-1----:R-:W-:Y:S01]  /*0210*/  VIADD R10, R10, -UR12 ;  /* 0x8000000c0a0a7c36 */ /* 0x002fe20008000000 */
[----:B------:R-:W-:Y:S02]  /*0220*/  UISETP.NE.AND UP0, UPT, UR7, URZ, UPT ;  /* 0x000000ff0700728c */ /* 0x000fe4000bf05270 */
[----:B------:R-:W-:-:S02]  /*0230*/  ULOP3.LUT UR5, URZ, UR5, URZ, 0x33, !UPT ;  /* 0x00000005ff057292 */ /* 0x000fc4000f8e33ff */
[----:B------:R-:W-:Y:S02]  /*0240*/  UIADD3 UR6, UPT, UPT, UR6, 0x1, URZ ;  /* 0x0000000106067890 */ /* 0x000fe4000fffe0ff */
[----:B------:R-:W-:Y:S02]  /*0250*/  USEL UR10, UR5, 0x1f, UP0 ;  /* 0x0000001f050a7887 */ /* 0x000fe40008000000 */
[----:B------:R-:W-:Y:S02]  /*0260*/  USEL UR11, UR6, 0xfffffff3, UP0 ;  /* 0xfffffff3060b7887 */ /* 0x000fe40008000000 */
[----:B------:R-:W-:-:S09]  /*0270*/  UISETP.NE.AND UP0, UPT, UR7, URZ, UPT ;  /* 0x000000ff0700728c */ /* 0x000fd2000bf05270 */
[----:B------:R-:W-:Y:S05]  /*0280*/  BRA.U UP0, `(.L_x_79) ;  /* 0x0000000900547547 */ /* 0x000fea000b800000 */
[----:B------:R-:W-:Y:S01]  /*0290*/  IMAD.MOV.U32 R8, RZ, RZ, RZ ;  /* 0x000000ffff087224 */ /* 0x000fe200078e00ff */
[----:B------:R-:W-:Y:S01]  /*02a0*/  CS2R R6, SRZ ;  /* 0x0000000000067805 */ /* 0x000fe2000001ff00 */
[----:B------:R-:W-:-:S06]  /*02b0*/  UMOV UR4, URZ ;  /* 0x000000ff00047c82 */ /* 0x000fcc0008000000 */
.L_x_92:
[----:B0-----:R-:W-:-:S05]  /*02c0*/  UMOV UR5, URZ ;  /* 0x000000ff00057c82 */ /* 0x001fca0008000000 */
.L_x_90:
[----:B0-----:R-:W0:Y:S01]  /*02d0*/  LDC.64 R2, c[0x0][0x3c0] ;  /* 0x0000f000ff027b82 */ /* 0x001e220000000a00 */
[----:B------:R-:W1:Y:S01]  /*02e0*/  LDCU UR7, c[0x0][0x398] ;  /* 0x00007300ff0777ac */ /* 0x000e620008000800 */
[----:B------:R-:W2:Y:S06]  /*02f0*/  LDCU UR6, c[0x0][0x384] ;  /* 0x00007080ff0677ac */ /* 0x000eac0008000800 */
[----:B------:R-:W3:Y:S01]  /*0300*/  LDC.64 R12, c[0x0][0x388] ;  /* 0x0000e200ff0c7b82 */ /* 0x000ee20000000a00 */
[----:B------:R-:W4:Y:S01]  /*0310*/  LDCU.64 UR16, c[0x0][0x3b8] ;  /* 0x00007700ff1077ac */ /* 0x000f220008000a00 */
[----:B------:R-:W0:Y:S06]  /*0320*/  LDCU UR13, c[0x0][0x38c] ;  /* 0x00007180ff0d77ac */ /* 0x000e2c0008000800 */
[----:B------:R-:W3:Y:S01]  /*0330*/  LDC.64 R4, c[0x0][0x390] ;  /* 0x0000e400ff047b82 */ /* 0x000ee20000000a00 */
[----:B------:R-:W0:Y:S01]  /*0340*/  LDCU UR18, c[0x0][0x3c0] ;  /* 0x00007800ff1277ac */ /* 0x000e220008000800 */
[----:B-1----:R-:W-:-:S02]  /*0350*/  UIMAD UR7, UR4, UR7, UR8 ;  /* 0x00000007040772a4 */ /* 0x002fc4000f8e0208 */
[----:B--2---:R-:W-:Y:S01]  /*0360*/  UIMAD UR6, UR4, UR6, UR9 ;  /* 0x00000006040672a4 */ /* 0x004fe2000f8e0209 */
[----:B0-----:R-:W-:Y:S01]  /*0370*/  IMAD.IADD R3, R0, 0x1, -R3 ;  /* 0x0000000100037824 */ /* 0x001fe200078e0a03 */
[----:B----4-:R-:W-:-:S03]  /*0380*/  UIMAD UR7, UR7, UR16, UR5 ;  /* 0x00000010070772a4 */ /* 0x010fc6000f8e0205 */
[----:B------:R-:W-:Y:S01]  /*0390*/  IMAD R9, R2, UR5, R3 ;  /* 0x0000000502097c24 */ /* 0x000fe2000f8e0203 */
[----:B------:R-:W-:Y:S01]  /*03a0*/  UIADD3 UR5, UPT, UPT, UR5, 0x1, URZ ;  /* 0x0000000105057890 */ /* 0x000fe2000fffe0ff */
[----:B------:R-:W0:Y:S01]  /*03b0*/  LDC.64 R2, c[0x0][0x3a8] ;  /* 0x0000ea00ff027b82 */ /* 0x000e220000000a00 */
[----:B------:R-:W-:Y:S01]  /*03c0*/  UIMAD UR7, UR7, UR17, URZ ;  /* 0x00000011070772a4 */ /* 0x000fe2000f8e02ff */
[----:B---3--:R-:W-:Y:S01]  /*03d0*/  IMAD R11, R12, UR6, R9 ;  /* 0x000000060c0b7c24 */ /* 0x008fe2000f8e0209 */
[C---:B------:R-:W-:Y:S01]  /*03e0*/  ISETP.GE.AND P0, PT, R9.reuse, R12, PT ;  /* 0x0000000c0900720c */ /* 0x040fe20003f06270 */
[----:B------:R-:W-:Y:S02]  /*03f0*/  UIADD3 UR12, UPT, UPT, -UR17, URZ, URZ ;  /* 0x000000ff110c7290 */ /* 0x000fe4000fffe1ff */
[----:B------:R-:W-:Y:S01]  /*0400*/  UISETP.NE.AND UP0, UPT, UR5, UR16, UPT ;  /* 0x000000100500728c */ /* 0x000fe2000bf05270 */
[----:B------:R-:W-:Y:S01]  /*0410*/  ISETP.GT.AND P0, PT, R9, -0x1, !P0 ;  /* 0xffffffff0900780c */ /* 0x000fe20004704270 */
[----:B------:R-:W-:-:S02]  /*0420*/  IMAD R9, R11, R13, R10 ;  /* 0x0000000d0b097224 */ /* 0x000fc400078e020a */
[----:B------:R-:W-:Y:S02]  /*0430*/  IMAD.MOV.U32 R11, RZ, RZ, R10 ;  /* 0x000000ffff0b7224 */ /* 0x000fe400078e000a */
[----:B------:R-:W-:-:S08]  /*0440*/  IMAD.U32 R13, RZ, RZ, UR7 ;  /* 0x00000007ff0d7e24 */ /* 0x000fd0000f8e00ff */
.L_x_89:
[C---:B------:R-:W-:Y:S01]  /*0450*/  ISETP.GE.AND P1, PT, R11.reuse, UR13, PT ;  /* 0x0000000d0b007c0c */ /* 0x040fe2000bf26270 */
[----:B------:R-:W-:Y:S01]  /*0460*/  UIADD3 UR12, UPT, UPT, UR12, 0x1, URZ ;  /* 0x000000010c0c7890 */ /* 0x000fe2000fffe0ff */
[----:B------:R-:W-:Y:S02]  /*0470*/  BSSY.RECONVERGENT B0, `(.L_x_80) ;  /* 0x000006c000007945 */ /* 0x000fe40003800200 */
[----:B------:R-:W-:Y:S01]  /*0480*/  ISETP.GT.AND P1, PT, R11, -0x1, !P1 ;  /* 0xffffffff0b00780c */ /* 0x000fe20004f24270 */
[----:B------:R-:W-:-:S03]  /*0490*/  UISETP.NE.AND UP1, UPT, UR12, URZ, UPT ;  /* 0x000000ff0c00728c */ /* 0x000fc6000bf25270 */
[----:B------:R-:W-:-:S13]  /*04a0*/  PLOP3.LUT P1, PT, P0, P1, PT, 0x80, 0x8 ;  /* 0x000000000008781c */ /* 0x000fda0000723070 */
[----:B------:R-:W-:Y:S05]  /*04b0*/  @!P1 BRA `(.L_x_81) ;  /* 0x00000004009c9947 */ /* 0x000fea0003800000 */
[----:B------:R-:W-:-:S04]  /*04c0*/  IMAD.WIDE R16, R9, 0x4, R4 ;  /* 0x0000000409107825 */ /* 0x000fc800078e0204 */
[----:B0-----:R-:W-:Y:S01]  /*04d0*/  IMAD.WIDE R14, R13, 0x4, R2 ;  /* 0x000000040d0e7825 */ /* 0x001fe200078e0202 */
[----:B------:R-:W2:Y:S05]  /*04e0*/  LDG.E R12, desc[UR14][R16.64] ;  /* 0x0000000e100c7981 */ /* 0x000eaa000c1e1900 */
[----:B------:R-:W3:Y:S01]  /*04f0*/  LDG.E R14, desc[UR14][R14.64] ;  /* 0x0000000e0e0e7981 */ /* 0x000ee2000c1e1900 */
[----:B------:R-:W-:Y:S01]  /*0500*/  BSSY.RECONVERGENT B1, `(.L_x_82) ;  /* 0x000004d000017945 */ /* 0x000fe20003800200 */
[----:B--2---:R-:W-:-:S04]  /*0510*/  SHF.R.U32.HI R18, RZ, 0x17, R12 ;  /* 0x00000017ff127819 */ /* 0x004fc8000001160c */
[----:B------:R-:W-:Y:S02]  /*0520*/  LOP3.LUT R20, R18, 0xff, RZ, 0xc0, !PT ;  /* 0x000000ff12147812 */ /* 0x000fe400078ec0ff */
[----:B---3--:R-:W-:Y:S02]  /*0530*/  SHF.R.U32.HI R19, RZ, 0x17, R14 ;  /* 0x00000017ff137819 */ /* 0x008fe4000001160e */
[C---:B------:R-:W-:Y:S01]  /*0540*/  ISETP.NE.AND P3, PT, R20.reuse, 0xff, PT ;  /* 0x000000ff1400780c */ /* 0x040fe20003f65270 */
[----:B------:R-:W-:Y:S01]  /*0550*/  VIADD R17, R20, 0xffffff8f ;  /* 0xffffff8f14117836 */ /* 0x000fe20000000000 */
[----:B------:R-:W-:-:S04]  /*0560*/  LOP3.LUT R21, R19, 0xff, RZ, 0xc0, !PT ;  /* 0x000000ff13157812 */ /* 0x000fc800078ec0ff */
[C---:B------:R-:W-:Y:S01]  /*0570*/  ISETP.NE.AND P4, PT, R21.reuse, 0xff, PT ;  /* 0x000000ff1500780c */ /* 0x040fe20003f85270 */
[----:B------:R-:W-:-:S06]  /*0580*/  VIADD R16, R21, 0xffffff8f ;  /* 0xffffff8f15107836 */ /* 0x000fcc0000000000 */
[----:B------:R-:W-:Y:S02]  /*0590*/  @P3 SHF.R.U32.HI R18, RZ, 0x10, R12 ;  /* 0x00000010ff123819 */ /* 0x000fe4000001160c */
[----:B------:R-:W-:Y:S02]  /*05a0*/  @!P3 LOP3.LUT P1, RZ, R12, 0x7fffff, RZ, 0xc0, !PT ;  /* 0x007fffff0cffb812 */ /* 0x000fe4000782c0ff */
[----:B------:R-:W-:Y:S02]  /*05b0*/  @P3 LOP3.LUT R18, R18, 0x7f, RZ, 0xc0, !PT ;  /* 0x0000007f12123812 */ /* 0x000fe400078ec0ff */
[----:B------:R-:W-:Y:S02]  /*05c0*/  @P4 SHF.R.U32.HI R19, RZ, 0x10, R14 ;  /* 0x00000010ff134819 */ /* 0x000fe4000001160e */
[----:B------:R-:W-:Y:S02]  /*05d0*/  @!P4 LOP3.LUT P2, RZ, R14, 0x7fffff, RZ, 0xc0, !PT ;  /* 0x007fffff0effc812 */ /* 0x000fe4000784c0ff */
[----:B------:R-:W-:-:S02]  /*05e0*/  @!P3 SEL R18, RZ, 0x1, !P1 ;  /* 0x00000001ff12b807 */ /* 0x000fc40004800000 */
[----:B------:R-:W-:Y:S02]  /*05f0*/  @P4 LOP3.LUT R19, R19, 0x7f, RZ, 0xc0, !PT ;  /* 0x0000007f13134812 */ /* 0x000fe400078ec0ff */
[----:B------:R-:W-:Y:S02]  /*0600*/  @!P4 SEL R19, RZ, 0x1, !P2 ;  /* 0x00000001ff13c807 */ /* 0x000fe40005000000 */
[----:B------:R-:W-:Y:S02]  /*0610*/  SHF.R.U32.HI R22, RZ, 0x1, R18 ;  /* 0x00000001ff167819 */ /* 0x000fe40000011612 */
[----:B------:R-:W-:Y:S02]  /*0620*/  SHF.R.U32.HI R23, RZ, 0x1, R19 ;  /* 0x00000001ff177819 */ /* 0x000fe40000011613 */
[----:B------:R-:W-:Y:S02]  /*0630*/  LOP3.LUT R18, R18, 0x1, RZ, 0xc0, !PT ;  /* 0x0000000112127812 */ /* 0x000fe400078ec0ff */
[----:B------:R-:W-:Y:S01]  /*0640*/  ISETP.NE.AND P1, PT, R22, 0x3f, PT ;  /* 0x0000003f1600780c */ /* 0x000fe20003f25270 */
[----:B------:R-:W-:Y:S01]  /*0650*/  VIADD R15, R23, 0x1 ;  /* 0x00000001170f7836 */ /* 0x000fe20000000000 */
[----:B------:R-:W-:-:S02]  /*0660*/  LOP3.LUT R19, R19, 0x1, RZ, 0xc0, !PT ;  /* 0x0000000113137812 */ /* 0x000fc400078ec0ff */
[----:B------:R-:W-:Y:S02]  /*0670*/  ISETP.NE.AND P2, PT, R23, 0x3f, PT ;  /* 0x0000003f1700780c */ /* 0x000fe40003f45270 */
[----:B------:R-:W-:Y:S01]  /*0680*/  ISETP.EQ.U32.AND P1, PT, R18, 0x1, P1 ;  /* 0x000000011200780c */ /* 0x000fe20000f22070 */
[----:B------:R-:W-:Y:S01]  /*0690*/  VIADD R18, R22, 0x1 ;  /* 0x0000000116127836 */ /* 0x000fe20000000000 */
[----:B------:R-:W-:Y:S01]  /*06a0*/  ISETP.EQ.U32.AND P2, PT, R19, 0x1, P2 ;  /* 0x000000011300780c */ /* 0x000fe20001742070 */
[----:B------:R-:W-:Y:S01]  /*06b0*/  IMAD.MOV.U32 R19, RZ, RZ, RZ ;  /* 0x000000ffff137224 */ /* 0x000fe200078e00ff */
[----:B------:R-:W-:Y:S02]  /*06c0*/  ISETP.NE.AND P4, PT, R21, RZ, PT ;  /* 0x000000ff1500720c */ /* 0x000fe40003f85270 */
[----:B------:R-:W-:Y:S01]  /*06d0*/  ISETP.NE.AND P3, PT, R20, RZ, PT ;  /* 0x000000ff1400720c */ /* 0x000fe20003f65270 */
[----:B------:R-:W-:Y:S01]  /*06e0*/  IMAD.U32 R20, RZ, RZ, UR10 ;  /* 0x0000000aff147e24 */ /* 0x000fe2000f8e00ff */
[----:B------:R-:W-:-:S05]  /*06f0*/  SEL R16, R16, RZ, P4 ;  /* 0x000000ff10107207 */ /* 0x000fca0002000000 */
[----:B------:R-:W-:Y:S01]  /*0700*/  @!P1 IMAD.MOV R18, RZ, RZ, R22 ;  /* 0x000000ffff129224 */ /* 0x000fe200078e0216 */
[----:B------:R-:W-:Y:S01]  /*0710*/  ISETP.NE.AND P1, PT, R16, UR10, PT ;  /* 0x0000000a10007c0c */ /* 0x000fe2000bf25270 */
[----:B------:R-:W-:Y:S01]  /*0720*/  @!P2 IMAD.MOV R15, RZ, RZ, R23 ;  /* 0x000000ffff0fa224 */ /* 0x000fe200078e0217 */
[----:B------:R-:W-:Y:S02]  /*0730*/  SEL R23, R17, RZ, P3 ;  /* 0x000000ff11177207 */ /* 0x000fe40001800000 */
[----:B------:R-:W-:Y:S02]  /*0740*/  ISETP.NE.AND P5, PT, R18, RZ, PT ;  /* 0x000000ff1200720c */ /* 0x000fe40003fa5270 */
[----:B------:R-:W-:Y:S02]  /*0750*/  ISETP.NE.AND P3, PT, R15, RZ, !P1 ;  /* 0x000000ff0f00720c */ /* 0x000fe40004f65270 */
[C---:B------:R-:W-:Y:S02]  /*0760*/  ISETP.EQ.AND P2, PT, R23.reuse, UR10, P5 ;  /* 0x0000000a17007c0c */ /* 0x040fe4000af42270 */
[----:B------:R-:W-:-:S02]  /*0770*/  ISETP.NE.AND P4, PT, R23, RZ, PT ;  /* 0x000000ff1700720c */ /* 0x000fc40003f85270 */
[----:B------:R-:W-:Y:S02]  /*0780*/  PLOP3.LUT P2, PT, P2, P3, PT, 0xf8, 0x8f ;  /* 0x00000000008f781c */ /* 0x000fe40001747f70 */
[----:B------:R-:W-:-:S04]  /*0790*/  SEL R17, RZ, 0x80, !P5 ;  /* 0x00000080ff117807 */ /* 0x000fc80006800000 */
[----:B------:R-:W-:Y:S01]  /*07a0*/  SEL R21, R17, RZ, P4 ;  /* 0x000000ff11157207 */ /* 0x000fe20002000000 */
[----:B------:R-:W-:-:S03]  /*07b0*/  IMAD.MOV.U32 R17, RZ, RZ, 0x1 ;  /* 0x00000001ff117424 */ /* 0x000fc600078e00ff */
[----:B------:R-:W-:-:S03]  /*07c0*/  LOP3.LUT R25, R21, R18, RZ, 0xfc, !PT ;  /* 0x0000001215197212 */ /* 0x000fc600078efcff */
[----:B------:R-:W-:Y:S05]  /*07d0*/  @P2 BRA `(.L_x_83) ;  /* 0x00000000007c2947 */ /* 0x000fea0003800000 */
[----:B------:R-:W-:Y:S02]  /*07e0*/  ISETP.NE.AND P3, PT, R23, UR10, PT ;  /* 0x0000000a17007c0c */ /* 0x000fe4000bf65270 */
[----:B------:R-:W-:Y:S02]  /*07f0*/  ISETP.EQ.AND P2, PT, R15, RZ, !P1 ;  /* 0x000000ff0f00720c */ /* 0x000fe40004f42270 */
[----:B------:R-:W-:Y:S02]  /*0800*/  ISETP.EQ.AND P1, PT, R18, RZ, !P3 ;  /* 0x000000ff1200720c */ /* 0x000fe40005f22270 */
[----:B------:R-:W-:Y:S02]  /*0810*/  SHF.R.U32.HI R18, RZ, 0x1f, R12 ;  /* 0x0000001fff127819 */ /* 0x000fe4000001160c */
[----:B------:R-:W-:Y:S02]  /*0820*/  PLOP3.LUT P1, PT, P1, P2, PT, 0xf8, 0x8f ;  /* 0x00000000008f781c */ /* 0x000fe40000f25f70 */
[----:B------:R-:W-:-:S11]  /*0830*/  SHF.R.U32.HI R21, RZ, 0x1f, R14 ;  /* 0x0000001fff157819 */ /* 0x000fd6000001160e */
[----:B------:R-:W-:Y:S05]  /*0840*/  @P1 BRA `(.L_x_84) ;  /* 0x0000000000541947 */ /* 0x000fea0003800000 */
[----:B------:R-:W-:Y:S01]  /*0850*/  ISETP.NE.AND P1, PT, R16, RZ, PT ;  /* 0x000000ff1000720c */ /* 0x000fe20003f25270 */
[----:B------:R-:W-:Y:S02]  /*0860*/  IMAD.MOV.U32 R17, RZ, RZ, RZ ;  /* 0x000000ffff117224 */ /* 0x000fe400078e00ff */
[----:B------:R-:W-:Y:S01]  /*0870*/  IMAD.MOV.U32 R19, RZ, RZ, RZ ;  /* 0x000000ffff137224 */ /* 0x000fe200078e00ff */
[----:B------:R-:W-:Y:S01]  /*0880*/  ISETP.EQ.OR P1, PT, R23, RZ, !P1 ;  /* 0x000000ff1700720c */ /* 0x000fe20004f22670 */
[----:B------:R-:W-:-:S12]  /*0890*/  IMAD.MOV.U32 R20, RZ, RZ, RZ ;  /* 0x000000ffff147224 */ /* 0x000fd800078e00ff */
[----:B------:R-:W-:Y:S05]  /*08a0*/  @P1 BRA `(.L_x_83) ;  /* 0x0000000000481947 */ /* 0x000fea0003800000 */
[----:B------:R-:W-:Y:S01]  /*08b0*/  ISETP.NE.AND P2, PT, R15, RZ, PT ;  /* 0x000000ff0f00720c */ /* 0x000fe20003f45270 */
[----:B------:R-:W-:Y:S01]  /*08c0*/  IMAD.U32 R20, RZ, RZ, UR10 ;  /* 0x0000000aff147e24 */ /* 0x000fe2000f8e00ff */
[C---:B------:R-:W-:Y:S02]  /*08d0*/  ISETP.NE.AND P1, PT, R16.reuse, RZ, PT ;  /* 0x000000ff1000720c */ /* 0x040fe40003f25270 */
[----:B------:R-:W-:Y:S02]  /*08e0*/  SEL R12, RZ, 0x80, !P2 ;  /* 0x00000080ff0c7807 */ /* 0x000fe40005000000 */
[----:B------:R-:W-:Y:S02]  /*08f0*/  IADD3 R16, PT, PT, R16, UR11, R23 ;  /* 0x0000000b10107c10 */ /* 0x000fe4000fffe017 */
[----:B------:R-:W-:Y:S02]  /*0900*/  SEL R12, R12, RZ, P1 ;  /* 0x000000ff0c0c7207 */ /* 0x000fe40000800000 */
[----:B------:R-:W-:-:S02]  /*0910*/  ISETP.GT.AND P1, PT, R16, UR10, PT ;  /* 0x0000000a10007c0c */ /* 0x000fc4000bf24270 */
[----:B------:R-:W-:Y:S01]  /*0920*/  LOP3.LUT R19, R21, R18, RZ, 0x3c, !PT ;  /* 0x0000001215137212 */ /* 0x000fe200078e3cff */
[----:B------:R-:W-:-:S04]  /*0930*/  IMAD.IADD R12, R15, 0x1, R12 ;  /* 0x000000010f0c7824 */ /* 0x000fc800078e020c */
[----:B------:R-:W-:-:S06]  /*0940*/  IMAD R12, R25, R12, RZ ;  /* 0x0000000c190c7224 */ /* 0x000fcc00078e02ff */
[----:B------:R-:W-:Y:S05]  /*0950*/  @P1 BRA `(.L_x_83) ;  /* 0x00000000001c1947 */ /* 0x000fea0003800000 */
[----:B------:R-:W-:Y:S02]  /*0960*/  ISETP.GE.AND P1, PT, R16, RZ, PT ;  /* 0x000000ff1000720c */ /* 0x000fe40003f26270 */
[----:B------:R-:W-:Y:S02]  /*0970*/  VIMNMX R20, PT, PT, RZ, R16, !PT ;  /* 0x00000010ff147248 */ /* 0x000fe40007fe0100 */
[----:B------:R-:W-:Y:S01]  /*0980*/  SEL R17, R12, RZ, P1 ;  /* 0x000000ff0c117207 */ /* 0x000fe20000800000 */
[----:B------:R-:W-:Y:S08]  /*0990*/  BRA `(.L_x_83) ;  /* 0x00000000000c7947 */ /* 0x000ff00003800000 */
.L_x_84:
[----:B------:R-:W-:Y:S01]  /*09a0*/  LOP3.LUT R19, R21, R18, RZ, 0x3c, !PT ;  /* 0x0000001215137212 */ /* 0x000fe200078e3cff */
[----:B------:R-:W-:Y:S02]  /*09b0*/  IMAD.MOV.U32 R17, RZ, RZ, RZ ;  /* 0x000000ffff117224 */ /* 0x000fe400078e00ff */
[----:B------:R-:W-:-:S07]  /*09c0*/  IMAD.U32 R20, RZ, RZ, UR10 ;  /* 0x0000000aff147e24 */ /* 0x000fce000f8e00ff */
.L_x_83:
[----:B------:R-:W-:Y:S05]  /*09d0*/  BSYNC.RECONVERGENT B1 ;  /* 0x0000000000017941 */ /* 0x000fea0003800200 */
.L_x_82:
[----:B------:R-:W-:Y:S01]  /*09e0*/  IMAD.IADD R12, R7, 0x1, -R20 ;  /* 0x00000001070c7824 */ /* 0x000fe200078e0a14 */
[----:B------:R-:W-:Y:S04]  /*09f0*/  BSSY.RECONVERGENT B1, `(.L_x_85) ;  /* 0x000000a000017945 */ /* 0x000fe80003800200 */
[----:B------:R-:W-:-:S13]  /*0a00*/  ISETP.GT.AND P1, PT, R12, RZ, PT ;  /* 0x000000ff0c00720c */ /* 0x000fda0003f24270 */
[----:B------:R-:W-:Y:S05]  /*0a10*/  @P1 BRA `(.L_x_86) ;  /* 0x0000000000181947 */ /* 0x000fea0003800000 */
[----:B------:R-:W-:-:S13]  /*0a20*/  ISETP.GT.AND P1, PT, R12, -0x1, PT ;  /* 0xffffffff0c00780c */ /* 0x000fda0003f24270 */
[----:B------:R-:W-:Y:S05]  /*0a30*/  @P1 BRA `(.L_x_87) ;  /* 0x0000000000141947 */ /* 0x000fea0003800000 */
[----:B------:R-:W-:Y:S02]  /*0a40*/  IMAD.MOV R15, RZ, RZ, -R12 ;  /* 0x000000ffff0f7224 */ /* 0x000fe400078e0a0c */
[----:B------:R-:W-:-:S03]  /*0a50*/  IMAD.MOV.U32 R7, RZ, RZ, R20 ;  /* 0x000000ffff077224 */ /* 0x000fc600078e0014 */
[----:B------:R-:W-:Y:S01]  /*0a60*/  SHF.R.S32.HI R6, RZ, R15, R6 ;  /* 0x0000000fff067219 */ /* 0x000fe20000011406 */
[----:B------:R-:W-:Y:S06]  /*0a70*/  BRA `(.L_x_87) ;  /* 0x0000000000047947 */ /* 0x000fec0003800000 */
.L_x_86:
[----:B------:R-:W-:-:S07]  /*0a80*/  SHF.R.U32.HI R17, RZ, R12, R17 ;  /* 0x0000000cff117219 */ /* 0x000fce0000011611 */
.L_x_87:
[----:B------:R-:W-:Y:S05]  /*0a90*/  BSYNC.RECONVERGENT B1 ;  /* 0x0000000000017941 */ /* 0x000fea0003800200 */
.L_x_85:
[----:B------:R-:W-:Y:S01]  /*0aa0*/  ISETP.NE.AND P1, PT, R8, R19, PT ;  /* 0x000000130800720c */ /* 0x000fe20003f25270 */
[----:B------:R-:W-:-:S12]  /*0ab0*/  IMAD.MOV.U32 R12, RZ, RZ, R6 ;  /* 0x000000ffff0c7224 */ /* 0x000fd800078e0006 */
[----:B------:R-:W-:Y:S05]  /*0ac0*/  @!P1 BRA `(.L_x_88) ;  /* 0x0000000000149947 */ /* 0x000fea0003800000 */
[----:B------:R-:W-:-:S13]  /*0ad0*/  ISETP.GE.AND P1, PT, R6, R17, PT ;  /* 0x000000110600720c */ /* 0x000fda0003f26270 */
[----:B------:R-:W-:Y:S02]  /*0ae0*/  @P1 IMAD.IADD R6, R6, 0x1, -R17 ;  /* 0x0000000106061824 */ /* 0x000fe400078e0a11 */
[----:B------:R-:W-:Y:S02]  /*0af0*/  @!P1 IMAD.MOV.U32 R8, RZ, RZ, R19 ;  /* 0x000000ffff089224 */ /* 0x000fe400078e0013 */
[----:B------:R-:W-:Y:S01]  /*0b00*/  @!P1 IMAD.IADD R6, R17, 0x1, -R12 ;  /* 0x0000000111069824 */ /* 0x000fe200078e0a0c */
[----:B------:R-:W-:Y:S06]  /*0b10*/  BRA `(.L_x_81) ;  /* 0x0000000000047947 */ /* 0x000fec0003800000 */
.L_x_88:
[----:B------:R-:W-:-:S07]  /*0b20*/  IMAD.IADD R6, R17, 0x1, R6 ;  /* 0x0000000111067824 */ /* 0x000fce00078e0206 */
.L_x_81:
[----:B------:R-:W-:Y:S05]  /*0b30*/  BSYNC.RECONVERGENT B0 ;  /* 0x0000000000007941 */ /* 0x000fea0003800200 */
.L_x_80:
[----:B------:R-:W-:Y:S02]  /*0b40*/  VIADD R13, R13, 0x1 ;  /* 0x000000010d0d7836 */ /* 0x000fe40000000000 */
[----:B------:R-:W-:Y:S02]  /*0b50*/  VIADD R9, R9, UR18 ;  /* 0x0000001209097c36 */ /* 0x000fe40008000000 */
[----:B------:R-:W-:Y:S01]  /*0b60*/  VIADD R11, R11, UR18 ;  /* 0x000000120b0b7c36 */ /* 0x000fe20008000000 */
[----:B------:R-:W-:Y:S06]  /*0b70*/  BRA.U UP1, `(.L_x_89) ;  /* 0xfffffff901347547 */ /* 0x000fec000b83ffff */
[----:B------:R-:W-:Y:S05]  /*0b80*/  BRA.U UP0, `(.L_x_90) ;  /* 0xfffffff500d07547 */ /* 0x000fea000b83ffff */
[----:B------:R-:W1:Y:S01]  /*0b90*/  LDCU UR5, c[0x0][0x380] ;  /* 0x00007000ff0577ac */ /* 0x000e620008000800 */
[----:B------:R-:W-:-:S04]  /*0ba0*/  UIADD3 UR4, UPT, UPT, UR4, 0x1, URZ ;  /* 0x0000000104047890 */ /* 0x000fc8000fffe0ff */
[----:B-1----:R-:W-:-:S09]  /*0bb0*/  UISETP.NE.AND UP0, UPT, UR4, UR5, UPT ;  /* 0x000000050400728c */ /* 0x002fd2000bf05270 */
[----:B------:R-:W-:Y:S05]  /*0bc0*/  BRA.U !UP0, `(.L_x_91) ;  /* 0x0000000908587547 */ /* 0x000fea000b800000 */
[----:B------:R-:W-:Y:S05]  /*0bd0*/  BRA `(.L_x_92) ;  /* 0xfffffff400b87947 */ /* 0x000fea000383ffff */
.L_x_79:
[----:B------:R-:W-:Y:S01]  /*0be0*/  UMOV UR5, 0x1 ;  /* 0x0000000100057882 */ /* 0x000fe20000000000 */
[----:B------:R-:W-:Y:S01]  /*0bf0*/  IMAD.MOV.U32 R8, RZ, RZ, RZ ;  /* 0x000000ffff087224 */ /* 0x000fe200078e00ff */
[----:B------:R-:W-:Y:S01]  /*0c00*/  USHF.L.U32 UR4, UR5, UR4, URZ ;  /* 0x0000000405047299 */ /* 0x000fe200080006ff */
[----:B------:R-:W-:-:S03]  /*0c10*/  CS2R R6, SRZ ;  /* 0x0000000000067805 */ /* 0x000fc6000001ff00 */
[----:B------:R-:W-:-:S03]  /*0c20*/  UIADD3 UR6, UPT, UPT, UR4, -0x7f, URZ ;  /* 0xffffff8104067890 */ /* 0x000fc6000fffe0ff */
[----:B------:R-:W-:-:S09]  /*0c30*/  UMOV UR4, URZ ;  /* 0x000000ff00047c82 */ /* 0x000fd20008000000 */
.L_x_104:
[----:B0-----:R-:W0:Y:S01]  /*0c40*/  LDCU UR12, c[0x0][0x398] ;  /* 0x00007300ff0c77ac */ /* 0x001e220008000800 */
[----:B------:R-:W-:Y:S01]  /*0c50*/  UMOV UR5, URZ ;  /* 0x000000ff00057c82 */ /* 0x000fe20008000000 */
[----:B01----:R-:W-:-:S12]  /*0c60*/  UIMAD UR12, UR4, UR12, UR8 ;  /* 0x0000000c040c72a4 */ /* 0x003fd8000f8e0208 */
.L_x_103:
[----:B0-----:R-:W0:Y:S01]  /*0c70*/  LDC.64 R12, c[0x0][0x3c0] ;  /* 0x0000f000ff0c7b82 */ /* 0x001e220000000a00 */
[----:B-1----:R-:W1:Y:S01]  /*0c80*/  LDCU UR7, c[0x0][0x384] ;  /* 0x00007080ff0777ac */ /* 0x002e620008000800 */
[----:B------:R-:W2:Y:S06]  /*0c90*/  LDCU UR16, c[0x0][0x3b8] ;  /* 0x00007700ff1077ac */ /* 0x000eac0008000800 */
[----:B------:R-:W3:Y:S01]  /*0ca0*/  LDC R14, c[0x0][0x388] ;  /* 0x0000e200ff0e7b82 */ /* 0x000ee20000000800 */
[----:B------:R-:W4:Y:S01]  /*0cb0*/  LDCU UR18, c[0x0][0x38c] ;  /* 0x00007180ff1277ac */ /* 0x000f220008000800 */
[----:B------:R-:W0:Y:S06]  /*0cc0*/  LDCU UR17, c[0x0][0x3c0] ;  /* 0x00007800ff1177ac */ /* 0x000e2c0008000800 */
[----:B------:R-:W4:Y:S01]  /*0cd0*/  LDC R9, c[0x0][0x3bc] ;  /* 0x0000ef00ff097b82 */ /* 0x000f220000000800 */
[----:B------:R-:W0:Y:S01]  /*0ce0*/  LDCU UR19, c[0x0][0x3bc] ;  /* 0x00007780ff1377ac */ /* 0x000e220008000800 */
[----:B-1----:R-:W-:-:S02]  /*0cf0*/  UIMAD UR7, UR4, UR7, UR9 ;  /* 0x00000007040772a4 */ /* 0x002fc4000f8e0209 */
[----:B--2---:R-:W-:-:S04]  /*0d00*/  UIMAD UR13, UR12, UR16, UR5 ;  /* 0x000000100c0d72a4 */ /* 0x004fc8000f8e0205 */
[----:B------:R-:W1:Y:S01]  /*0d10*/  LDC.64 R4, c[0x0][0x390] ;  /* 0x0000e400ff047b82 */ /* 0x000e620000000a00 */
[----:B0-----:R-:W-:-:S04]  /*0d20*/  IMAD.IADD R11, R0, 0x1, -R13 ;  /* 0x00000001000b7824 */ /* 0x001fc800078e0a0d */
[----:B------:R-:W-:Y:S01]  /*0d30*/  IMAD R11, R12, UR5, R11 ;  /* 0x000000050c0b7c24 */ /* 0x000fe2000f8e020b */
[----:B------:R-:W-:Y:S01]  /*0d40*/  UIADD3 UR5, UPT, UPT, UR5, 0x1, URZ ;  /* 0x0000000105057890 */ /* 0x000fe2000fffe0ff */
[----:B------:R-:W-:Y:S01]  /*0d50*/  IMAD.MOV.U32 R12, RZ, RZ, RZ ;  /* 0x000000ffff0c7224 */ /* 0x000fe200078e00ff */
[----:B------:R-:W0:Y:S02]  /*0d60*/  LDC.64 R2, c[0x0][0x3a8] ;  /* 0x0000ea00ff027b82 */ /* 0x000e240000000a00 */
[----:B---3--:R-:W-:Y:S01]  /*0d70*/  ISETP.GE.AND P0, PT, R11, R14, PT ;  /* 0x0000000e0b00720c */ /* 0x008fe20003f06270 */
[----:B------:R-:W-:-:S03]  /*0d80*/  UISETP.NE.AND UP0, UPT, UR5, UR16, UPT ;  /* 0x000000100500728c */ /* 0x000fc6000bf05270 */
[----:B------:R-:W-:Y:S01]  /*0d90*/  ISETP.GT.AND P0, PT, R11, -0x1, !P0 ;  /* 0xffffffff0b00780c */ /* 0x000fe20004704270 */
[----:B------:R-:W-:-:S12]  /*0da0*/  IMAD R11, R14, UR7, R11 ;  /* 0x000000070e0b7c24 */ /* 0x000fd8000f8e020b */
.L_x_102:
[----:B------:R-:W-:Y:S01]  /*0db0*/  IMAD R14, R12, UR17, R10 ;  /* 0x000000110c0e7c24 */ /* 0x000fe2000f8e020a */
[----:B------:R-:W-:Y:S04]  /*0dc0*/  BSSY.RECONVERGENT B0, `(.L_x_93) ;  /* 0x000006e000007945 */ /* 0x000fe80003800200 */
[----:B----4-:R-:W-:-:S04]  /*0dd0*/  ISETP.GE.AND P1, PT, R14, UR18, PT ;  /* 0x000000120e007c0c */ /* 0x010fc8000bf26270 */
[----:B------:R-:W-:-:S04]  /*0de0*/  ISETP.GT.AND P1, PT, R14, -0x1, !P1 ;  /* 0xffffffff0e00780c */ /* 0x000fc80004f24270 */
[----:B------:R-:W-:-:S13]  /*0df0*/  PLOP3.LUT P1, PT, P0, P1, PT, 0x80, 0x8 ;  /* 0x000000000008781c */ /* 0x000fda0000723070 */
[----:B------:R-:W-:Y:S05]  /*0e00*/  @!P1 BRA `(.L_x_94) ;  /* 0x0000000400a49947 */ /* 0x000fea0003800000 */
[----:B------:R-:W-:Y:S02]  /*0e10*/  IMAD R17, R11, UR18, R14 ;  /* 0x000000120b117c24 */ /* 0x000fe4000f8e020e */
[----:B------:R-:W-:Y:S02]  /*0e20*/  IMAD R15, R9, UR13, R12 ;  /* 0x0000000d090f7c24 */ /* 0x000fe4000f8e020c */
[----:B-1----:R-:W-:-:S04]  /*0e30*/  IMAD.WIDE R16, R17, 0x4, R4 ;  /* 0x0000000411107825 */ /* 0x002fc800078e0204 */
        /* <DEDUP_REMOVED lines=8> */
[----:B------:R-:W-:Y:S01]  /*0ec0*/  VIADD R17, R20, UR6 ;  /* 0x0000000614117c36 */ /* 0x000fe20008000000 */
[----:B------:R-:W-:-:S04]  /*0ed0*/  LOP3.LUT R21, R19, 0xff, RZ, 0xc0, !PT ;  /* 0x000000ff13157812 */ /* 0x000fc800078ec0ff */
[C---:B------:R-:W-:Y:S01]  /*0ee0*/  ISETP.NE.AND P4, PT, R21.reuse, 0xff, PT ;  /* 0x000000ff1500780c */ /* 0x040fe20003f85270 */
[----:B------:R-:W-:-:S06]  /*0ef0*/  VIADD R16, R21, UR6 ;  /* 0x0000000615107c36 */ /* 0x000fcc0008000000 */
        /* <DEDUP_REMOVED lines=65> */
.L_x_97:
[----:B------:R-:W-:Y:S01]  /*1310*/  LOP3.LUT R19, R21, R18, RZ, 0x3c, !PT ;  /* 0x0000001215137212 */ /* 0x000fe200078e3cff */
[----:B------:R-:W-:Y:S02]  /*1320*/  IMAD.MOV.U32 R17, RZ, RZ, RZ ;  /* 0x000000ffff117224 */ /* 0x000fe400078e00ff */
[----:B------:R-:W-:-:S07]  /*1330*/  IMAD.U32 R20, RZ, RZ, UR10 ;  /* 0x0000000aff147e24 */ /* 0x000fce000f8e00ff */
.L_x_96:
[----:B------:R-:W-:Y:S05]  /*1340*/  BSYNC.RECONVERGENT B1 ;  /* 0x0000000000017941 */ /* 0x000fea0003800200 */
.L_x_95:
        /* <DEDUP_REMOVED lines=10> */
.L_x_99:
[----:B------:R-:W-:-:S07]  /*13f0*/  SHF.R.U32.HI R17, RZ, R14, R17 ;  /* 0x0000000eff117219 */ /* 0x000fce0000011611 */
.L_x_100:
[----:B------:R-:W-:Y:S05]  /*1400*/  BSYNC.RECONVERGENT B1 ;  /* 0x0000000000017941 */ /* 0x000fea0003800200 */
.L_x_98:
        /* <DEDUP_REMOVED lines=8> */
.L_x_101:
[----:B------:R-:W-:-:S07]  /*1490*/  IMAD.IADD R6, R17, 0x1, R6 ;  /* 0x0000000111067824 */ /* 0x000fce00078e0206 */
.L_x_94:
[----:B------:R-:W-:Y:S05]  /*14a0*/  BSYNC.RECONVERGENT B0 ;  /* 0x0000000000007941 */ /* 0x000fea0003800200 */
.L_x_93:
[----:B------:R-:W-:-:S05]  /*14b0*/  VIADD R12, R12, 0x1 ;  /* 0x000000010c0c7836 */ /* 0x000fca0000000000 */
[----:B------:R-:W-:-:S13]  /*14c0*/  ISETP.NE.AND P1, PT, R12, UR19, PT ;  /* 0x000000130c007c0c */ /* 0x000fda000bf25270 */
[----:B------:R-:W-:Y:S05]  /*14d0*/  @P1 BRA `(.L_x_102) ;  /* 0xfffffff800341947 */ /* 0x000fea000383ffff */
[----:B------:R-:W-:Y:S05]  /*14e0*/  BRA.U UP0, `(.L_x_103) ;  /* 0xfffffff500e07547 */ /* 0x000fea000b83ffff */
[----:B------:R-:W2:Y:S01]  /*14f0*/  LDCU UR5, c[0x0][0x380] ;  /* 0x00007000ff0577ac */ /* 0x000ea20008000800 */
[----:B------:R-:W-:-:S04]  /*1500*/  UIADD3 UR4, UPT, UPT, UR4, 0x1, URZ ;  /* 0x0000000104047890 */ /* 0x000fc8000fffe0ff */
[----:B--2---:R-:W-:-:S09]  /*1510*/  UISETP.NE.AND UP0, UPT, UR4, UR5, UPT ;  /* 0x000000050400728c */ /* 0x004fd2000bf05270 */
[----:B------:R-:W-:Y:S05]  /*1520*/  BRA.U UP0, `(.L_x_104) ;  /* 0xfffffff500c47547 */ /* 0x000fea000b83ffff */
.L_x_91:
[----:B------:R-:W-:-:S13]  /*1530*/  ISETP.EQ.AND P0, PT, R8, RZ, PT ;  /* 0x000000ff0800720c */ /* 0x000fda0003f02270 */
.L_x_78:
[----:B-1----:R-:W1:Y:S01]  /*1540*/  S2R R5, SR_TID.Y ;  /* 0x0000000000057919 */ /* 0x002e620000002200 */
[----:B------:R-:W2:Y:S01]  /*1550*/  LDCU UR4, c[0x0][0x384] ;  /* 0x00007080ff0477ac */ /* 0x000ea20008000800 */
[----:B0-----:R-:W0:Y:S01]  /*1560*/  LDC R3, c[0x0][0x39c] ;  /* 0x0000e700ff037b82 */ /* 0x001e220000000800 */
[----:B------:R-:W-:Y:S01]  /*1570*/  ISETP.NE.AND P1, PT, R7, RZ, PT ;  /* 0x000000ff0700720c */ /* 0x000fe20003f25270 */
[----:B------:R-:W-:Y:S01]  /*1580*/  BSSY.RECONVERGENT B0, `(.L_x_105) ;  /* 0x0000055000007945 */ /* 0x000fe20003800200 */
[----:B------:R-:W1:Y:S01]  /*1590*/  LDCU UR5, c[0x0][0x3a0] ;  /* 0x00007400ff0577ac */ /* 0x000e620008000800 */
[----:B--2---:R-:W-:-:S06]  /*15a0*/  UIMAD UR4, UR8, UR4, UR9 ;  /* 0x00000004080472a4 */ /* 0x004fcc000f8e0209 */
[----:B0-----:R-:W-:-:S04]  /*15b0*/  IMAD R2, R3, UR4, R0 ;  /* 0x0000000403027c24 */ /* 0x001fc8000f8e0200 */
[----:B-1----:R-:W-:Y:S01]  /*15c0*/  IMAD R2, R2, UR5, R5 ;  /* 0x0000000502027c24 */ /* 0x002fe2000f8e0205 */
[----:B------:R-:W-:Y:S06]  /*15d0*/  @!P1 BRA `(.L_x_106) ;  /* 0x0000000400389947 */ /* 0x000fec0003800000 */
[----:B------:R-:W-:-:S13]  /*15e0*/  ISETP.NE.AND P1, PT, R7, 0xff, PT ;  /* 0x000000ff0700780c */ /* 0x000fda0003f25270 */
[----:B------:R-:W-:-:S05]  /*15f0*/  @!P1 IMAD.MOV.U32 R0, RZ, RZ, 0x7f800000 ;  /* 0x7f800000ff009424 */ /* 0x000fca00078e00ff */
[----:B------:R-:W-:Y:S01]  /*1600*/  @!P1 FSEL R0, R0, -INF , P0 ;  /* 0xff80000000009808 */ /* 0x000fe20000000000 */
[----:B------:R-:W-:Y:S06]  /*1610*/  @!P1 BRA `(.L_x_107) ;  /* 0x00000004002c9947 */ /* 0x000fec0003800000 */
[----:B------:R-:W-:Y:S01]  /*1620*/  FFMA R0, RZ, 1.4426950216293334961, RZ ;  /* 0x3fb8aa3bff007823 */ /* 0x000fe200000000ff */
[----:B------:R-:W0:Y:S01]  /*1630*/  FLO.U32 R4, R6 ;  /* 0x0000000600047300 */ /* 0x000e2200000e0000 */
[----:B------:R-:W-:Y:S01]  /*1640*/  ISETP.NE.AND P1, PT, R6, RZ, PT ;  /* 0x000000ff0600720c */ /* 0x000fe20003f25270 */
[----:B------:R-:W-:Y:S01]  /*1650*/  BSSY.RECONVERGENT B1, `(.L_x_108) ;  /* 0x000001b000017945 */ /* 0x000fe20003800200 */
[----:B------:R-:W-:-:S04]  /*1660*/  FADD R0, RZ, R0 ;  /* 0x00000000ff007221 */ /* 0x000fc80000000000 */
[----:B------:R-:W-:-:S04]  /*1670*/  FFMA R0, RZ, RZ, R0 ;  /* 0x000000ffff007223 */ /* 0x000fc80000000000 */
[----:B------:R-:W-:-:S04]  /*1680*/  FFMA R3, RZ, RZ, R0 ;  /* 0x000000ffff037223 */ /* 0x000fc80000000000 */
[----:B------:R-:W-:Y:S01]  /*1690*/  FADD R9, R3, 1 ;  /* 0x3f80000003097421 */ /* 0x000fe20000000000 */
[----:B0-----:R-:W-:-:S03]  /*16a0*/  IADD3 R4, PT, PT, -R4, 0x1f, RZ ;  /* 0x0000001f04047810 */ /* 0x001fc60007ffe1ff */
[C---:B------:R-:W-:Y:S01]  /*16b0*/  FMUL R0, R9.reuse, -7 ;  /* 0xc0e0000009007820 */ /* 0x040fe20000400000 */
[----:B------:R-:W-:Y:S01]  /*16c0*/  FADD R8, R9, -1 ;  /* 0xbf80000009087421 */ /* 0x000fe20000000000 */
[----:B------:R-:W-:Y:S02]  /*16d0*/  VIADD R10, R4, 0xfffffff2 ;  /* 0xfffffff2040a7836 */ /* 0x000fe40000000000 */
[----:B------:R-:W0:Y:S01]  /*16e0*/  FRND R5, R0 ;  /* 0x0000000000057307 */ /* 0x000e220000201000 */
[----:B------:R-:W-:Y:S01]  /*16f0*/  FADD R8, R3, -R8 ;  /* 0x8000000803087221 */ /* 0x000fe20000000000 */
[----:B------:R-:W-:Y:S01]  /*1700*/  FFMA R9, R9, -7, -R0 ;  /* 0xc0e0000009097823 */ /* 0x000fe20000000800 */
[----:B------:R-:W-:-:S03]  /*1710*/  ISETP.EQ.OR P1, PT, R10, 0x12, !P1 ;  /* 0x000000120a00780c */ /* 0x000fc60004f22670 */
[----:B------:R-:W-:Y:S01]  /*1720*/  FFMA R8, R8, -7, R9 ;  /* 0xc0e0000008087823 */ /* 0x000fe20000000009 */
[----:B------:R-:W-:Y:S02]  /*1730*/  IMAD.MOV.U32 R9, RZ, RZ, 0x391fcb8e ;  /* 0x391fcb8eff097424 */ /* 0x000fe400078e00ff */
[----:B0-----:R-:W-:-:S04]  /*1740*/  FADD R3, R0, -R5 ;  /* 0x8000000500037221 */ /* 0x001fc80000000000 */
[----:B------:R-:W-:Y:S01]  /*1750*/  FADD R8, R8, R3 ;  /* 0x0000000308087221 */ /* 0x000fe20000000000 */
[----:B------:R-:W-:Y:S02]  /*1760*/  IMAD.MOV.U32 R3, RZ, RZ, RZ ;  /* 0x000000ffff037224 */ /* 0x000fe400078e00ff */
[----:B------:R-:W-:Y:S05]  /*1770*/  @P1 BRA `(.L_x_109) ;  /* 0x0000000000201947 */ /* 0x000fea0003800000 */
[----:B------:R-:W0:Y:S01]  /*1780*/  LDC R3, c[0x0][0x3c8] ;  /* 0x0000f200ff037b82 */ /* 0x000e220000000800 */
[----:B------:R-:W-:Y:S01]  /*1790*/  IMAD.IADD R7, R7, 0x1, -R10 ;  /* 0x0000000107077824 */ /* 0x000fe200078e0a0a */
[----:B0-----:R-:W-:-:S13]  /*17a0*/  ISETP.NE.AND P1, PT, R3, RZ, PT ;  /* 0x000000ff0300720c */ /* 0x001fda0003f25270 */
[----:B------:R-:W-:Y:S02]  /*17b0*/  @P1 VIADD R10, R3, 0xffffffff ;  /* 0xffffffff030a1836 */ /* 0x000fe40000000000 */
[----:B------:R-:W-:Y:S02]  /*17c0*/  @P1 IMAD.MOV.U32 R11, RZ, RZ, -0x1 ;  /* 0xffffffffff0b1424 */ /* 0x000fe400078e00ff */
[----:B------:R-:W-:-:S03]  /*17d0*/  @!P1 VIADD R3, R7, 0x75 ;  /* 0x0000007507039836 */ /* 0x000fc60000000000 */
[----:B------:R-:W-:-:S04]  /*17e0*/  @P1 SHF.L.U32 R10, R11, R10, RZ ;  /* 0x0000000a0b0a1219 */ /* 0x000fc800000006ff */
[----:B------:R-:W-:-:S07]  /*17f0*/  @P1 IADD3 R3, PT, PT, R10, 0x83, R7 ;  /* 0x000000830a031810 */ /* 0x000fce0007ffe007 */
.L_x_109:
[----:B------:R-:W-:Y:S05]  /*1800*/  BSYNC.RECONVERGENT B1 ;  /* 0x0000000000017941 */ /* 0x000fea0003800200 */
.L_x_108:
[----:B------:R-:W-:Y:S01]  /*1810*/  VIMNMX R3, PT, PT, R3, 0x195, PT ;  /* 0x0000019503037848 */ /* 0x000fe20003fe0100 */
[C---:B------:R-:W-:Y:S01]  /*1820*/  FFMA R7, R8.reuse, R9, 0.0013391353422775864601 ;  /* 0x3aaf85ed08077423 */ /* 0x040fe20000000009 */
[----:B------:R-:W0:Y:S01]  /*1830*/  F2I.NTZ R10, R0 ;  /* 0x00000000000a7305 */ /* 0x000e220000203100 */
[----:B------:R-:W-:Y:S02]  /*1840*/  FSETP.GT.AND P1, PT, R5, RZ, PT ;  /* 0x000000ff0500720b */ /* 0x000fe40003f24000 */
[----:B------:R-:W-:Y:S01]  /*1850*/  VIMNMX R3, PT, PT, R3, -0x97, !PT ;  /* 0xffffff6903037848 */ /* 0x000fe20007fe0100 */
[----:B------:R-:W-:Y:S01]  /*1860*/  FFMA R7, R8, R7, 0.0096188392490148544312 ;  /* 0x3c1d985608077423 */ /* 0x000fe20000000007 */
[----:B------:R-:W-:-:S03]  /*1870*/  FSETP.GEU.AND P2, PT, R0, RZ, PT ;  /* 0x000000ff0000720b */ /* 0x000fc60003f4e000 */
[----:B------:R-:W-:Y:S02]  /*1880*/  VIADD R9, R3, 0xffffff81 ;  /* 0xffffff8103097836 */ /* 0x000fe40000000000 */
[----:B------:R-:W-:-:S03]  /*1890*/  FFMA R7, R8, R7, 0.055503588169813156128 ;  /* 0x3d6357bb08077423 */ /* 0x000fc60000000007 */
[----:B------:R-:W-:Y:S01]  /*18a0*/  IABS R11, R9 ;  /* 0x00000009000b7213 */ /* 0x000fe20000000000 */
[----:B------:R-:W-:Y:S01]  /*18b0*/  FFMA R9, R8, R7, 0.24022644758224487305 ;  /* 0x3e75fdec08097423 */ /* 0x000fe20000000007 */
[----:B------:R-:W-:-:S03]  /*18c0*/  VIADD R7, R4, 0xfffffff3 ;  /* 0xfffffff304077836 */ /* 0x000fc60000000000 */
[----:B------:R-:W-:Y:S02]  /*18d0*/  IMAD.MOV.U32 R4, RZ, RZ, R11 ;  /* 0x000000ffff047224 */ /* 0x000fe400078e000b */
[----:B------:R-:W-:Y:S01]  /*18e0*/  FFMA R9, R8, R9, 0.69314718246459960938 ;  /* 0x3f31721808097423 */ /* 0x000fe20000000009 */
[----:B------:R-:W-:Y:S02]  /*18f0*/  SHF.L.U32 R5, R6, R7, RZ ;  /* 0x0000000706057219 */ /* 0x000fe400000006ff */
[----:B------:R-:W-:Y:S01]  /*1900*/  SEL R7, RZ, 0x83000000, P1 ;  /* 0x83000000ff077807 */ /* 0x000fe20000800000 */
[----:B------:R-:W-:Y:S01]  /*1910*/  FFMA R9, R8, R9, 1 ;  /* 0x3f80000008097423 */ /* 0x000fe20000000009 */
[----:B------:R-:W-:Y:S02]  /*1920*/  ISETP.GE.U32.AND P3, PT, R4, 0x65, PT ;  /* 0x000000650400780c */ /* 0x000fe40003f66070 */
[----:B------:R-:W-:Y:S01]  /*1930*/  SHF.R.U32.HI R4, RZ, 0xa, R5 ;  /* 0x0000000aff047819 */ /* 0x000fe20000011605 */
[----:B0-----:R-:W-:Y:S01]  /*1940*/  IMAD R11, R10, 0x800000, -R7 ;  /* 0x008000000a0b7824 */ /* 0x001fe200078e0a07 */
[----:B------:R-:W-:Y:S01]  /*1950*/  SHF.R.U32.HI R5, RZ, 0xb, R5 ;  /* 0x0000000bff057819 */ /* 0x000fe20000011605 */
[----:B------:R-:W-:Y:S01]  /*1960*/  VIADD R6, R7, 0x7f000000 ;  /* 0x7f00000007067836 */ /* 0x000fe20000000000 */
[----:B------:R-:W-:Y:S01]  /*1970*/  FSETP.GT.AND P1, PT, |R0|, 152, PT ;  /* 0x431800000000780b */ /* 0x000fe20003f24200 */
[----:B------:R-:W-:Y:S01]  /*1980*/  VIADD R7, R3, 0x17d ;  /* 0x0000017d03077836 */ /* 0x000fe20000000000 */
[----:B------:R-:W-:Y:S01]  /*1990*/  LOP3.LUT R4, R4, 0x1, RZ, 0xc0, !PT ;  /* 0x0000000104047812 */ /* 0x000fe200078ec0ff */
[----:B------:R-:W-:Y:S01]  /*19a0*/  FMUL R6, R9, R6 ;  /* 0x0000000609067220 */ /* 0x000fe20000400000 */
[----:B------:R-:W-:-:S02]  /*19b0*/  LOP3.LUT R5, R5, 0x7f, RZ, 0xc0, !PT ;  /* 0x0000007f05057812 */ /* 0x000fc400078ec0ff */
[----:B------:R-:W-:Y:S01]  /*19c0*/  SHF.R.U32.HI R8, RZ, 0x2, R7 ;  /* 0x00000002ff087819 */ /* 0x000fe20000011607 */
[----:B------:R-:W-:Y:S02]  /*19d0*/  FMUL R11, R6, R11 ;  /* 0x0000000b060b7220 */ /* 0x000fe40000400000 */
[----:B------:R-:W-:Y:S02]  /*19e0*/  IMAD.IADD R4, R4, 0x1, R5 ;  /* 0x0000000104047824 */ /* 0x000fe400078e0205 */
[C---:B------:R-:W-:Y:S02]  /*19f0*/  @P3 IMAD R3, R8.reuse, 0x1fd, R7 ;  /* 0x000001fd08033824 */ /* 0x040fe400078e0207 */
[----:B------:R-:W-:Y:S01]  /*1a00*/  @P1 FSEL R11, RZ, +INF , !P2 ;  /* 0x7f800000ff0b1808 */ /* 0x000fe20005000000 */
[----:B------:R-:W-:Y:S01]  /*1a10*/  IMAD.SHL.U32 R8, R8, 0x800000, RZ ;  /* 0x0080000008087824 */ /* 0x000fe200078e00ff */
[----:B------:R-:W-:Y:S01]  /*1a20*/  I2FP.F32.U32 R4, R4 ;  /* 0x0000000400047245 */ /* 0x000fe20000201000 */
[----:B------:R-:W-:-:S03]  /*1a30*/  IMAD.SHL.U32 R3, R3, 0x800000, RZ ;  /* 0x0080000003037824 */ /* 0x000fc600078e00ff */
[----:B------:R-:W-:Y:S01]  /*1a40*/  SEL R8, R8, 0x3f800000, P3 ;  /* 0x3f80000008087807 */ /* 0x000fe20001800000 */
[----:B------:R-:W-:-:S04]  /*1a50*/  FFMA R4, R4, R11, 1 ;  /* 0x3f80000004047423 */ /* 0x000fc8000000000b */
[----:B------:R-:W-:-:S04]  /*1a60*/  FMUL R3, R4, R3 ;  /* 0x0000000304037220 */ /* 0x000fc80000400000 */
[----:B------:R-:W-:-:S04]  /*1a70*/  FMUL R3, R8, R3 ;  /* 0x0000000308037220 */ /* 0x000fc80000400000 */
[----:B------:R-:W-:-:S04]  /*1a80*/  FMUL R3, R8, R3 ;  /* 0x0000000308037220 */ /* 0x000fc80000400000 */
[----:B------:R-:W-:-:S05]  /*1a90*/  FMUL R3, R8, R3 ;  /* 0x0000000308037220 */ /* 0x000fca0000400000 */
[----:B------:R-:W-:Y:S01]  /*1aa0*/  FSEL R0, R3, -R3, P0 ;  /* 0x8000000303007208 */ /* 0x000fe20000000000 */
[----:B------:R-:W-:Y:S06]  /*1ab0*/  BRA `(.L_x_107) ;  /* 0x0000000000047947 */ /* 0x000fec0003800000 */
.L_x_106:
[----:B------:R-:W-:-:S07]  /*1ac0*/  FSEL R0, -RZ, RZ, !P0 ;  /* 0x000000ffff007208 */ /* 0x000fce0004000100 */
.L_x_107:
[----:B------:R-:W-:Y:S05]  /*1ad0*/  BSYNC.RECONVERGENT B0 ;  /* 0x0000000000007941 */ /* 0x000fea0003800200 */
.L_x_105:
[----:B------:R-:W0:Y:S02]  /*1ae0*/  LDC.64 R4, c[0x0][0x3b0] ;  /* 0x0000ec00ff047b82 */ /* 0x000e240000000a00 */
[----:B0-----:R-:W-:-:S05]  /*1af0*/  IMAD.WIDE R2, R2, 0x4, R4 ;  /* 0x0000000402027825 */ /* 0x001fca00078e0204 */
[----:B------:R-:W2:Y:S02]  /*1b00*/  LDG.E R5, desc[UR14][R2.64] ;  /* 0x0000000e02057981 */ /* 0x000ea4000c1e1900 */
[----:B--2---:R-:W-:-:S05]  /*1b10*/  FADD R5, R5, R0 ;  /* 0x0000000005057221 */ /* 0x004fca0000000000 */
[----:B------:R-:W-:Y:S01]  /*1b20*/  STG.E desc[UR14][R2.64], R5 ;  /* 0x0000000502007986 */ /* 0x000fe2000c10190e */
[----:B------:R-:W-:Y:S05]  /*1b30*/  EXIT ;  /* 0x000000000000794d */ /* 0x000fea0003800000 */
.L_x_110:
        /* <DEDUP_REMOVED lines=12> */
.L_x_182:


//--------------------- .text._Z17convolutionKerneliiiiiiiPfS_S_iiiii --------------------------
	.section	.text._Z17convolutionKerneliiiiiiiPfS_S_iiiii,"ax",@progbits
	.align	128
        .global         _Z17convolutionKerneliiiiiiiPfS_S_iiiii
        .type           _Z17convolutionKerneliiiiiiiPfS_S_iiiii,@function
        .size           _Z17convolutionKerneliiiiiiiPfS_S_iiiii,(.L_x_183 - _Z17convolutionKerneliiiiiiiPfS_S_iiiii)
        .other          _Z17convolutionKerneliiiiiiiPfS_S_iiiii,@"STO_CUDA_ENTRY STV_DEFAULT"
_Z17convolutionKerneliiiiiiiPfS_S_iiiii:
.text._Z17convolutionKerneliiiiiiiPfS_S_iiiii:
        /* <DEDUP_REMOVED lines=75> */
.L_x_146:
[----:B0-----:R-:W0:Y:S02]  /*04b0*/  LDCU UR5, c[0x0][0x3c8] ;  /* 0x00007900ff0577ac */ /* 0x001e240008000800 */
[----:B0-----:R-:W-:-:S09]  /*04c0*/  UISETP.NE.AND UP0, UPT, UR5, URZ, UPT ;  /* 0x000000ff0500728c */ /* 0x001fd2000bf05270 */
[----:B------:R-:W-:Y:S05]  /*04d0*/  BRA.U !UP0, `(.L_x_114) ;  /* 0x0000000908447547 */ /* 0x000fea000b800000 */
[----:B------:R-:W-:Y:S01]  /*04e0*/  HFMA2 R12, -RZ, RZ, 0, 0 ;  /* 0x00000000ff0c7431 */ /* 0x000fe200000001ff */
[----:B------:R-:W-:Y:S01]  /*04f0*/  MOV R11, RZ ;  /* 0x000000ff000b7202 */ /* 0x000fe20000000f00 */
[----:B------:R-:W-:Y:S01]  /*0500*/  HFMA2 R0, -RZ, RZ, 0, 0 ;  /* 0x00000000ff007431 */ /* 0x000fe200000001ff */
[----:B------:R-:W-:-:S06]  /*0510*/  UMOV UR5, URZ ;  /* 0x000000ff00057c82 */ /* 0x000fcc0008000000 */
.L_x_126:
[----:B------:R-:W0:Y:S02]  /*0520*/  LDCU UR6, c[0x0][0x384] ;  /* 0x00007080ff0677ac */ /* 0x000e240008000800 */
[----:B0-----:R-:W-:Y:S02]  /*0530*/  UIMAD UR16, UR4, UR6, UR5 ;  /* 0x00000006041072a4 */ /* 0x001fe4000f8e0205 */
[----:B------:R-:W-:Y:S02]  /*0540*/  UIMAD UR17, UR13, UR6, UR5 ;  /* 0x000000060d1172a4 */ /* 0x000fe4000f8e0205 */
[----:B------:R-:W-:-:S04]  /*0550*/  UIADD3 UR5, UPT, UPT, UR5, 0x1, URZ ;  /* 0x0000000105057890 */ /* 0x000fc8000fffe0ff */
[----:B------:R-:W-:-:S03]  /*0560*/  UISETP.NE.AND UP0, UPT, UR5, UR6, UPT ;  /* 0x000000060500728c */ /* 0x000fc6000bf05270 */
[----:B------:R-:W-:-:S08]  /*0570*/  UMOV UR6, URZ ;  /* 0x000000ff00067c82 */ /* 0x000fd00008000000 */
.L_x_125:
        /* <DEDUP_REMOVED lines=16> */
.L_x_124:
        /* <DEDUP_REMOVED lines=86> */
.L_x_119:
[----:B------:R-:W-:Y:S02]  /*0be0*/  LOP3.LUT R15, R8, R7, RZ, 0x3c, !PT ;  /* 0x00000007080f7212 */ /* 0x000fe400078e3cff */
[----:B------:R-:W-:Y:S02]  /*0bf0*/  MOV R14, RZ ;  /* 0x000000ff000e7202 */ /* 0x000fe40000000f00 */
[----:B------:R-:W-:-:S07]  /*0c00*/  MOV R17, UR9 ;  /* 0x0000000900117c02 */ /* 0x000fce0008000f00 */
.L_x_118:
[----:B------:R-:W-:Y:S05]  /*0c10*/  BSYNC.RECONVERGENT B1 ;  /* 0x0000000000017941 */ /* 0x000fea0003800200 */
.L_x_117:
        /* <DEDUP_REMOVED lines=10> */
.L_x_121:
[----:B------:R-:W-:-:S07]  /*0cc0*/  SHF.R.U32.HI R14, RZ, R7, R14 ;  /* 0x00000007ff0e7219 */ /* 0x000fce000001160e */
.L_x_122:
[----:B------:R-:W-:Y:S05]  /*0cd0*/  BSYNC.RECONVERGENT B1 ;  /* 0x0000000000017941 */ /* 0x000fea0003800200 */
.L_x_120:
        /* <DEDUP_REMOVED lines=8> */
.L_x_123:
[----:B------:R-:W-:-:S07]  /*0d60*/  IADD3 R11, PT, PT, R14, R11, RZ ;  /* 0x0000000b0e0b7210 */ /* 0x000fce0007ffe0ff */
.L_x_116:
[----:B------:R-:W-:Y:S05]  /*0d70*/  BSYNC.RECONVERGENT B0 ;  /* 0x0000000000007941 */ /* 0x000fea0003800200 */
.L_x_115:
[----:B------:R-:W-:Y:S02]  /*0d80*/  IADD3 R6, PT, PT, R6, 0x1, RZ ;  /* 0x0000000106067810 */ /* 0x000fe40007ffe0ff */
[----:B------:R-:W-:Y:S02]  /*0d90*/  IADD3 R4, PT, PT, R4, 0x1, RZ ;  /* 0x0000000104047810 */ /* 0x000fe40007ffe0ff */
[----:B------:R-:W-:Y:S01]  /*0da0*/  IADD3 R5, PT, PT, R5, 0x1, RZ ;  /* 0x0000000105057810 */ /* 0x000fe20007ffe0ff */
[----:B------:R-:W-:Y:S06]  /*0db0*/  BRA.U UP2, `(.L_x_124) ;  /* 0xfffffff902307547 */ /* 0x000fec000b83ffff */
[----:B------:R-:W-:Y:S05]  /*0dc0*/  BRA.U UP1, `(.L_x_125) ;  /* 0xfffffff501ec7547 */ /* 0x000fea000b83ffff */
[----:B------:R-:W-:Y:S05]  /*0dd0*/  BRA.U UP0, `(.L_x_126) ;  /* 0xfffffff500d07547 */ /* 0x000fea000b83ffff */
[----:B------:R-:W-:Y:S05]  /*0de0*/  BRA `(.L_x_127) ;  /* 0x0000000800387947 */ /* 0x000fea0003800000 */
.L_x_114:
[----:B------:R-:W-:Y:S01]  /*0df0*/  HFMA2 R12, -RZ, RZ, 0, 0 ;  /* 0x00000000ff0c7431 */ /* 0x000fe200000001ff */
[----:B------:R-:W-:Y:S01]  /*0e00*/  MOV R11, RZ ;  /* 0x000000ff000b7202 */ /* 0x000fe20000000f00 */
[----:B------:R-:W-:Y:S01]  /*0e10*/  HFMA2 R0, -RZ, RZ, 0, 0 ;  /* 0x00000000ff007431 */ /* 0x000fe200000001ff */
[----:B------:R-:W-:-:S06]  /*0e20*/  UMOV UR5, URZ ;  /* 0x000000ff00057c82 */ /* 0x000fcc0008000000 */
.L_x_139:
[----:B---3--:R-:W-:-:S05]  /*0e30*/  UMOV UR6, URZ ;  /* 0x000000ff00067c82 */ /* 0x008fca0008000000 */
.L_x_138:
        /* <DEDUP_REMOVED lines=17> */
.L_x_137:
        /* <DEDUP_REMOVED lines=86> */
.L_x_132:
[----:B------:R-:W-:Y:S01]  /*14b0*/  HFMA2 R18, -RZ, RZ, 0, 0 ;  /* 0x00000000ff127431 */ /* 0x000fe200000001ff */
[----:B------:R-:W-:Y:S02]  /*14c0*/  LOP3.LUT R9, R8, R21, RZ, 0x3c, !PT ;  /* 0x0000001508097212 */ /* 0x000fe400078e3cff */
[----:B------:R-:W-:-:S07]  /*14d0*/  MOV R19, UR9 ;  /* 0x0000000900137c02 */ /* 0x000fce0008000f00 */
.L_x_131:
[----:B------:R-:W-:Y:S05]  /*14e0*/  BSYNC.RECONVERGENT B1 ;  /* 0x0000000000017941 */ /* 0x000fea0003800200 */
.L_x_130:
        /* <DEDUP_REMOVED lines=10> */
.L_x_134:
[----:B------:R-:W-:-:S07]  /*1590*/  SHF.R.U32.HI R18, RZ, R7, R18 ;  /* 0x00000007ff127219 */ /* 0x000fce0000011612 */
.L_x_135:
[----:B------:R-:W-:Y:S05]  /*15a0*/  BSYNC.RECONVERGENT B1 ;  /* 0x0000000000017941 */ /* 0x000fea0003800200 */
.L_x_133:
        /* <DEDUP_REMOVED lines=8> */
.L_x_136:
[----:B------:R-:W-:-:S07]  /*1630*/  IADD3 R11, PT, PT, R18, R11, RZ ;  /* 0x0000000b120b7210 */ /* 0x000fce0007ffe0ff */
.L_x_129:
[----:B------:R-:W-:Y:S05]  /*1640*/  BSYNC.RECONVERGENT B0 ;  /* 0x0000000000007941 */ /* 0x000fea0003800200 */
.L_x_128:
        /* <DEDUP_REMOVED lines=8> */
.L_x_127:
        /* <DEDUP_REMOVED lines=21> */
.L_x_144:
[----:B------:R-:W-:Y:S05]  /*1820*/  BSYNC.RECONVERGENT B1 ;  /* 0x0000000000017941 */ /* 0x000fea0003800200 */
.L_x_143:
        /* <DEDUP_REMOVED lines=27> */
.L_x_142:
[----:B------:R-:W-:Y:S02]  /*19e0*/  ISETP.NE.AND P0, PT, R12, RZ, PT ;  /* 0x000000ff0c00720c */ /* 0x000fe40003f05270 */
[----:B------:R-:W-:-:S04]  /*19f0*/  MOV R0, 0x7f800000 ;  /* 0x7f80000000007802 */ /* 0x000fc80000000f00 */
[----:B------:R-:W-:Y:S01]  /*1a00*/  FSEL R0, R0, -INF , !P0 ;  /* 0xff80000000007808 */ /* 0x000fe20004000000 */
[----:B------:R-:W-:Y:S06]  /*1a10*/  BRA `(.L_x_145) ;  /* 0x0000000000087947 */ /* 0x000fec0003800000 */
.L_x_141:
[----:B------:R-:W-:-:S04]  /*1a20*/  ISETP.NE.AND P0, PT, R12, RZ, PT ;  /* 0x000000ff0c00720c */ /* 0x000fc80003f05270 */
[----:B------:R-:W-:-:S09]  /*1a30*/  FSEL R0, -RZ, RZ, P0 ;  /* 0x000000ffff007208 */ /* 0x000fd20000000100 */
.L_x_145:
[----:B------:R-:W-:Y:S05]  /*1a40*/  BSYNC.RECONVERGENT B0 ;  /* 0x0000000000007941 */ /* 0x000fea0003800200 */
.L_x_140:
        /* <DEDUP_REMOVED lines=16> */
.L_x_113:
        /* <DEDUP_REMOVED lines=16> */
.L_x_150:
        /* <DEDUP_REMOVED lines=118> */
.L_x_149:
        /* <DEDUP_REMOVED lines=63> */
.L_x_151:
[----:B------:R-:W-:-:S13]  /*27a0*/  ISETP.NE.OR P0, PT, R9, R8, P0 ;  /* 0x000000080900720c */ /* 0x000fda0000705670 */
[----:B------:R-:W-:Y:S05]  /*27b0*/  @!P0 BRA `(.L_x_147) ;  /* 0x00000000007c8947 */ /* 0x000fea0003800000 */
.L_x_148:
        /* <DEDUP_REMOVED lines=31> */
.L_x_147:
[----:B------:R-:W-:-:S13]  /*29b0*/  ISETP.NE.AND P0, PT, R11, RZ, PT ;  /* 0x000000ff0b00720c */ /* 0x000fda0003f05270 */
[----:B------:R-:W-:Y:S05]  /*29c0*/  @!P0 EXIT ;  /* 0x000000000000894d */ /* 0x000fea0003800000 */
[----:B-123--:R-:W1:Y:S01]  /*29d0*/  LDC R13, c[0x0][0x390] ;  /* 0x0000e400ff0d7b82 */ /* 0x00ee620000000800 */
[----:B------:R-:W2:Y:S01]  /*29e0*/  LDCU.64 UR6, c[0x0][0x3b8] ;  /* 0x00007700ff0677ac */ /* 0x000ea20008000a00 */
[----:B------:R-:W-:-:S06]  /*29f0*/  UMOV UR4, URZ ;  /* 0x000000ff00047c82 */ /* 0x000fcc0008000000 */
[----:B------:R-:W3:Y:S02]  /*2a00*/  LDC.64 R6, c[0x0][0x3b0] ;  /* 0x0000ec00ff067b82 */ /* 0x000ee40000000a00 */
.L_x_152:
        /* <DEDUP_REMOVED lines=12> */
.L_x_112:
        /* <DEDUP_REMOVED lines=18> */
.L_x_157:
        /* <DEDUP_REMOVED lines=118> */
.L_x_156:
        /* <DEDUP_REMOVED lines=63> */
.L_x_158:
[----:B------:R-:W-:-:S13]  /*3740*/  ISETP.NE.OR P0, PT, R9, R8, P0 ;  /* 0x000000080900720c */ /* 0x000fda0000705670 */
[----:B------:R-:W-:Y:S05]  /*3750*/  @!P0 BRA `(.L_x_154) ;  /* 0x00000000007c8947 */ /* 0x000fea0003800000 */
.L_x_155:
        /* <DEDUP_REMOVED lines=31> */
.L_x_154:
[----:B------:R-:W-:-:S13]  /*3950*/  ISETP.NE.AND P0, PT, R11, RZ, PT ;  /* 0x000000ff0b00720c */ /* 0x000fda0003f05270 */
[----:B------:R-:W-:Y:S05]  /*3960*/  @!P0 EXIT ;  /* 0x000000000000894d */ /* 0x000fea0003800000 */
[----:B-123--:R-:W1:Y:S01]  /*3970*/  LDC R13, c[0x0][0x390] ;  /* 0x0000e400ff0d7b82 */ /* 0x00ee620000000800 */
[----:B------:R-:W2:Y:S01]  /*3980*/  LDCU.64 UR6, c[0x0][0x3b8] ;  /* 0x00007700ff0677ac */ /* 0x000ea20008000a00 */
[----:B------:R-:W-:-:S06]  /*3990*/  UMOV UR4, URZ ;  /* 0x000000ff00047c82 */ /* 0x000fcc0008000000 */
[----:B------:R-:W3:Y:S02]  /*39a0*/  LDC.64 R6, c[0x0][0x3b0] ;  /* 0x0000ec00ff067b82 */ /* 0x000ee40000000a00 */
.L_x_159:
        /* <DEDUP_REMOVED lines=12> */
.L_x_153:
        /* <DEDUP_REMOVED lines=16> */
.L_x_163:
        /* <DEDUP_REMOVED lines=118> */
.L_x_162:
        /* <DEDUP_REMOVED lines=63> */
.L_x_164:
[----:B------:R-:W-:-:S13]  /*46c0*/  ISETP.NE.OR P0, PT, R9, R8, P0 ;  /* 0x000000080900720c */ /* 0x000fda0000705670 */
[----:B------:R-:W-:Y:S05]  /*46d0*/  @!P0 BRA `(.L_x_160) ;  /* 0x00000000007c8947 */ /* 0x000fea0003800000 */
.L_x_161:
        /* <DEDUP_REMOVED lines=31> */
.L_x_160:
[----:B------:R-:W-:-:S13]  /*48d0*/  ISETP.NE.AND P0, PT, R11, RZ, PT ;  /* 0x000000ff0b00720c */ /* 0x000fda0003f05270 */
[----:B------:R-:W-:Y:S05]  /*48e0*/  @!P0 EXIT ;  /* 0x000000000000894d */ /* 0x000fea0003800000 */
[----:B-123--:R-:W1:Y:S01]  /*48f0*/  LDC R13, c[0x0][0x390] ;  /* 0x0000e400ff0d7b82 */ /* 0x00ee620000000800 */
[----:B------:R-:W2:Y:S01]  /*4900*/  LDCU.64 UR6, c[0x0][0x3b8] ;  /* 0x00007700ff0677ac */ /* 0x000ea20008000a00 */
[----:B------:R-:W-:-:S06]  /*4910*/  UMOV UR4, URZ ;  /* 0x000000ff00047c82 */ /* 0x000fcc0008000000 */
[----:B------:R-:W3:Y:S02]  /*4920*/  LDC.64 R6, c[0x0][0x3b0] ;  /* 0x0000ec00ff067b82 */ /* 0x000ee40000000a00 */
.L_x_165:
        /* <DEDUP_REMOVED lines=12> */
.L_x_111:
        /* <DEDUP_REMOVED lines=18> */
.L_x_170:
        /* <DEDUP_REMOVED lines=118> */
.L_x_169:
        /* <DEDUP_REMOVED lines=63> */
.L_x_171:
[----:B------:R-:W-:-:S13]  /*5660*/  ISETP.NE.OR P0, PT, R9, R8, P0 ;  /* 0x000000080900720c */ /* 0x000fda0000705670 */
[----:B------:R-:W-:Y:S05]  /*5670*/  @!P0 BRA `(.L_x_167) ;  /* 0x00000000007c8947 */ /* 0x000fea0003800000 */
.L_x_168:
        /* <DEDUP_REMOVED lines=31> */
.L_x_167:
[----:B------:R-:W-:-:S13]  /*5870*/  ISETP.NE.AND P0, PT, R11, RZ, PT ;  /* 0x000000ff0b00720c */ /* 0x000fda0003f05270 */
[----:B------:R-:W-:Y:S05]  /*5880*/  @!P0 EXIT ;  /* 0x000000000000894d */ /* 0x000fea0003800000 */
[----:B-123--:R-:W1:Y:S01]  /*5890*/  LDC R13, c[0x0][0x390] ;  /* 0x0000e400ff0d7b82 */ /* 0x00ee620000000800 */
[----:B------:R-:W2:Y:S01]  /*58a0*/  LDCU.64 UR6, c[0x0][0x3b8] ;  /* 0x00007700ff0677ac */ /* 0x000ea20008000a00 */
[----:B------:R-:W-:-:S06]  /*58b0*/  UMOV UR4, URZ ;  /* 0x000000ff00047c82 */ /* 0x000fcc0008000000 */
[----:B------:R-:W3:Y:S02]  /*58c0*/  LDC.64 R6, c[0x0][0x3b0] ;  /* 0x0000ec00ff067b82 */ /* 0x000ee40000000a00 */
.L_x_172:
        /* <DEDUP_REMOVED lines=12> */
.L_x_166:
        /* <DEDUP_REMOVED lines=16> */
.L_x_176:
        /* <DEDUP_REMOVED lines=118> */
.L_x_175:
        /* <DEDUP_REMOVED lines=63> */
.L_x_177:
[----:B------:R-:W-:-:S13]  /*65e0*/  ISETP.NE.OR P0, PT, R8, R9, P0 ;  /* 0x000000090800720c */ /* 0x000fda0000705670 */
[----:B------:R-:W-:Y:S05]  /*65f0*/  @!P0 BRA `(.L_x_173) ;  /* 0x00000000007c8947 */ /* 0x000fea0003800000 */
.L_x_174:
        /* <DEDUP_REMOVED lines=31> */
.L_x_173:
[----:B------:R-:W-:-:S13]  /*67f0*/  ISETP.NE.AND P0, PT, R10, RZ, PT ;  /* 0x000000ff0a00720c */ /* 0x000fda0003f05270 */
[----:B------:R-:W-:Y:S05]  /*6800*/  @!P0 EXIT ;  /* 0x000000000000894d */ /* 0x000fea0003800000 */
[----:B-1-3--:R-:W1:Y:S01]  /*6810*/  LDC.64 R6, c[0x0][0x3b0] ;  /* 0x0000ec00ff067b82 */ /* 0x00ae620000000a00 */
[----:B------:R-:W-:-:S05]  /*6820*/  UMOV UR4, URZ ;  /* 0x000000ff00047c82 */ /* 0x000fca0008000000 */
.L_x_178:
        /* <DEDUP_REMOVED lines=12> */
.L_x_179:
        /* <DEDUP_REMOVED lines=9> */
.L_x_183:


//--------------------- .nv.shared.reserved.0     --------------------------
	.section	.nv.shared.reserved.0,"aw",@nobits
	.weak		__nv_reservedSMEM_offset_0_alias
	.size		__nv_reservedSMEM_offset_0_alias, 0, 64
	.other		__nv_reservedSMEM_offset_0_alias,@"STO_CUDA_RESERVED_SHARED STV_DEFAULT"
__nv_reservedSMEM_offset_0_alias:
	.zero		0
	.zero		64


//--------------------- .nv.constant0._Z20convolutionKernel_WBiiiiPfiiiS_S_S_iiiii --------------------------
	.section	.nv.constant0._Z20convolutionKernel_WBiiiiPfiiiS_S_S_iiiii,"a",@progbits
	.sectionflags	@""
	.align	4
.nv.constant0._Z20convolutionKernel_WBiiiiPfiiiS_S_S_iiiii:
	.zero		980


//--------------------- .nv.constant0._Z28convolutionBackwardKernel_dbiiiiPfS_i --------------------------
	.section	.nv.constant0._Z28convolutionBackwardKernel_dbiiiiPfS_i,"a",@progbits
	.sectionflags	@""
	.align	4
.nv.constant0._Z28convolutionBackwardKernel_dbiiiiPfS_i:
	.zero		932


//--------------------- .nv.constant0._Z28convolutionBackwardKernel_dwiiiiPfiiiS_S_iiiii --------------------------
	.section	.nv.constant0._Z28convolutionBackwardKernel_dwiiiiPfiiiS_S_iiiii,"a",@progbits
	.sectionflags	@""
	.align	4
.nv.constant0._Z28convolutionBackwardKernel_dwiiiiPfiiiS_S_iiiii:
	.zero		972


//--------------------- .nv.constant0._Z17convolutionKerneliiiiiiiPfS_S_iiiii --------------------------
	.section	.nv.constant0._Z17convolutionKerneliiiiiiiPfS_S_iiiii,"a",@progbits
	.sectionflags	@""
	.align	4
.nv.constant0._Z17convolutionKerneliiiiiiiPfS_S_iiiii:
	.zero		972


//--------------------- SYMBOLS --------------------------

	.type		.nv.reservedSmem.offset0,@object
	.size		.nv.reservedSmem.offset0,0x4
